//
// Generated by NVIDIA NVVM Compiler
//
// Compiler Build ID: CL-36424714
// Cuda compilation tools, release 13.0, V13.0.88
// Based on NVVM 20.0.0
//

.version 9.0
.target sm_100
.address_size 64

.extern .func  (.param .b32 func_retval0) vprintf
(
	.param .b64 vprintf_param_0,
	.param .b64 vprintf_param_1
)
;
.global .align 1 .b8 $str[8] = {37, 100, 47, 37, 100, 32, 58};
.global .align 1 .b8 $str$1[4] = {32, 37, 100};
.global .align 1 .b8 $str$2[2] = {10};

.func _Z9print_dfsP7bp_node(
	.param .b64 _Z9print_dfsP7bp_node_param_0
)
{
	.local .align 8 .b8 	__local_depot0[8];
	.reg .b64 	%SP;
	.reg .b64 	%SPL;
	.reg .pred 	%p<7>;
	.reg .b16 	%rs<2>;
	.reg .b32 	%r<22>;
	.reg .b64 	%rd<17>;

	mov.u64 	%SPL, __local_depot0;
	cvta.local.u64 	%SP, %SPL;
	ld.param.u64 	%rd2, [_Z9print_dfsP7bp_node_param_0];
	add.u64 	%rd3, %SP, 0;
	add.u64 	%rd1, %SPL, 0;
	setp.eq.s64 	%p1, %rd2, 0;
	@%p1 bra 	$L__BB0_8;
	ld.u32 	%r5, [%rd2+60];
	ld.s8 	%r6, [%rd2];
	st.local.v2.u32 	[%rd1], {%r5, %r6};
	mov.u64 	%rd4, $str;
	cvta.global.u64 	%rd5, %rd4;
	{ // callseq 0, 0
	.param .b64 param0;
	st.param.b64 	[param0], %rd5;
	.param .b64 param1;
	st.param.b64 	[param1], %rd3;
	.param .b32 retval0;
	call.uni (retval0), 
	vprintf, 
	(
	param0, 
	param1
	);
	ld.param.b32 	%r7, [retval0];
	} // callseq 0
	ld.u32 	%r9, [%rd2+60];
	setp.lt.s32 	%p2, %r9, 1;
	@%p2 bra 	$L__BB0_4;
	mov.b32 	%r20, 0;
	mov.u64 	%rd9, $str$1;
$L__BB0_3:
	mul.wide.u32 	%rd7, %r20, 4;
	add.s64 	%rd8, %rd2, %rd7;
	ld.u32 	%r11, [%rd8+4];
	st.local.u32 	[%rd1], %r11;
	cvta.global.u64 	%rd10, %rd9;
	{ // callseq 1, 0
	.param .b64 param0;
	st.param.b64 	[param0], %rd10;
	.param .b64 param1;
	st.param.b64 	[param1], %rd3;
	.param .b32 retval0;
	call.uni (retval0), 
	vprintf, 
	(
	param0, 
	param1
	);
	ld.param.b32 	%r12, [retval0];
	} // callseq 1
	add.s32 	%r20, %r20, 1;
	ld.u32 	%r14, [%rd2+60];
	setp.lt.s32 	%p3, %r20, %r14;
	@%p3 bra 	$L__BB0_3;
$L__BB0_4:
	mov.u64 	%rd12, $str$2;
	cvta.global.u64 	%rd13, %rd12;
	{ // callseq 2, 0
	.param .b64 param0;
	st.param.b64 	[param0], %rd13;
	.param .b64 param1;
	st.param.b64 	[param1], 0;
	.param .b32 retval0;
	call.uni (retval0), 
	vprintf, 
	(
	param0, 
	param1
	);
	ld.param.b32 	%r15, [retval0];
	} // callseq 2
	ld.u8 	%rs1, [%rd2];
	setp.ne.s16 	%p4, %rs1, 0;
	@%p4 bra 	$L__BB0_8;
	ld.u32 	%r17, [%rd2+60];
	setp.lt.s32 	%p5, %r17, 0;
	@%p5 bra 	$L__BB0_8;
	mov.b32 	%r21, 0;
$L__BB0_7:
	mul.wide.u32 	%rd14, %r21, 8;
	add.s64 	%rd15, %rd2, %rd14;
	ld.u64 	%rd16, [%rd15+64];
	{ // callseq 3, 0
	.param .b64 param0;
	st.param.b64 	[param0], %rd16;
	call.uni 
	_Z9print_dfsP7bp_node, 
	(
	param0
	);
	} // callseq 3
	add.s32 	%r4, %r21, 1;
	ld.u32 	%r19, [%rd2+60];
	setp.lt.s32 	%p6, %r21, %r19;
	mov.u32 	%r21, %r4;
	@%p6 bra 	$L__BB0_7;
$L__BB0_8:
	ret;

}
	// .globl	_Z13just_join_lfsPP7bp_nodei
.visible .entry _Z13just_join_lfsPP7bp_nodei(
	.param .u64 .ptr .align 1 _Z13just_join_lfsPP7bp_nodei_param_0,
	.param .u32 _Z13just_join_lfsPP7bp_nodei_param_1
)
{
	.reg .pred 	%p<2>;
	.reg .b32 	%r<8>;
	.reg .b64 	%rd<9>;

	ld.param.u64 	%rd1, [_Z13just_join_lfsPP7bp_nodei_param_0];
	ld.param.u32 	%r2, [_Z13just_join_lfsPP7bp_nodei_param_1];
	mov.u32 	%r3, %ctaid.x;
	mov.u32 	%r4, %ntid.x;
	mov.u32 	%r5, %tid.x;
	mad.lo.s32 	%r1, %r3, %r4, %r5;
	add.s32 	%r6, %r2, -1;
	setp.ge.s32 	%p1, %r1, %r6;
	@%p1 bra 	$L__BB1_2;
	cvta.to.global.u64 	%rd2, %rd1;
	mul.wide.s32 	%rd3, %r1, 8;
	add.s64 	%rd4, %rd2, %rd3;
	ld.global.u64 	%rd5, [%rd4+8];
	ld.global.u64 	%rd6, [%rd4];
	ld.u32 	%r7, [%rd6+60];
	mul.wide.s32 	%rd7, %r7, 8;
	add.s64 	%rd8, %rd6, %rd7;
	st.u64 	[%rd8+64], %rd5;
$L__BB1_2:
	ret;

}
	// .globl	_Z16just_join_inodesPP7bp_nodePiS1_i
.visible .entry _Z16just_join_inodesPP7bp_nodePiS1_i(
	.param .u64 .ptr .align 1 _Z16just_join_inodesPP7bp_nodePiS1_i_param_0,
	.param .u64 .ptr .align 1 _Z16just_join_inodesPP7bp_nodePiS1_i_param_1,
	.param .u64 .ptr .align 1 _Z16just_join_inodesPP7bp_nodePiS1_i_param_2,
	.param .u32 _Z16just_join_inodesPP7bp_nodePiS1_i_param_3
)
{
	.reg .pred 	%p<2>;
	.reg .b32 	%r<7>;
	.reg .b64 	%rd<16>;

	ld.param.u64 	%rd1, [_Z16just_join_inodesPP7bp_nodePiS1_i_param_0];
	ld.param.u64 	%rd2, [_Z16just_join_inodesPP7bp_nodePiS1_i_param_1];
	ld.param.u64 	%rd3, [_Z16just_join_inodesPP7bp_nodePiS1_i_param_2];
	ld.param.u32 	%r2, [_Z16just_join_inodesPP7bp_nodePiS1_i_param_3];
	mov.u32 	%r3, %ctaid.x;
	mov.u32 	%r4, %ntid.x;
	mov.u32 	%r5, %tid.x;
	mad.lo.s32 	%r1, %r3, %r4, %r5;
	setp.ge.s32 	%p1, %r1, %r2;
	@%p1 bra 	$L__BB2_2;
	cvta.to.global.u64 	%rd4, %rd3;
	cvta.to.global.u64 	%rd5, %rd1;
	cvta.to.global.u64 	%rd6, %rd2;
	mul.wide.s32 	%rd7, %r1, 8;
	add.s64 	%rd8, %rd4, %rd7;
	ld.global.u64 	%rd9, [%rd8];
	add.s64 	%rd10, %rd5, %rd7;
	ld.global.u64 	%rd11, [%rd10];
	mul.wide.s32 	%rd12, %r1, 4;
	add.s64 	%rd13, %rd6, %rd12;
	ld.global.u32 	%r6, [%rd13];
	mul.wide.s32 	%rd14, %r6, 8;
	add.s64 	%rd15, %rd11, %rd14;
	st.u64 	[%rd15+64], %rd9;
$L__BB2_2:
	ret;

}
	// .globl	_Z10just_printP7bp_node
.visible .entry _Z10just_printP7bp_node(
	.param .u64 .ptr .align 1 _Z10just_printP7bp_node_param_0
)
{
	.reg .b64 	%rd<2>;

	ld.param.u64 	%rd1, [_Z10just_printP7bp_node_param_0];
	{ // callseq 4, 0
	.param .b64 param0;
	st.param.b64 	[param0], %rd1;
	call.uni 
	_Z9print_dfsP7bp_node, 
	(
	param0
	);
	} // callseq 4
	ret;

}
	// .globl	_Z11cuda_searchPiP7bp_nodei
.visible .entry _Z11cuda_searchPiP7bp_nodei(
	.param .u64 .ptr .align 1 _Z11cuda_searchPiP7bp_nodei_param_0,
	.param .u64 .ptr .align 1 _Z11cuda_searchPiP7bp_nodei_param_1,
	.param .u32 _Z11cuda_searchPiP7bp_nodei_param_2
)
{
	.reg .pred 	%p<12>;
	.reg .b16 	%rs<3>;
	.reg .b32 	%r<26>;
	.reg .b64 	%rd<25>;

	ld.param.u64 	%rd10, [_Z11cuda_searchPiP7bp_nodei_param_0];
	ld.param.u64 	%rd11, [_Z11cuda_searchPiP7bp_nodei_param_1];
	ld.param.u32 	%r12, [_Z11cuda_searchPiP7bp_nodei_param_2];
	mov.u32 	%r13, %ctaid.x;
	mov.u32 	%r14, %ntid.x;
	mov.u32 	%r15, %tid.x;
	mad.lo.s32 	%r1, %r13, %r14, %r15;
	setp.ge.s32 	%p1, %r1, %r12;
	@%p1 bra 	$L__BB4_17;
	cvta.to.global.u64 	%rd12, %rd10;
	mul.wide.s32 	%rd13, %r1, 4;
	add.s64 	%rd1, %rd12, %rd13;
	ld.global.u32 	%r2, [%rd1];
	setp.eq.s64 	%p2, %rd11, 0;
	mov.b32 	%r25, -1;
	@%p2 bra 	$L__BB4_16;
	cvta.to.global.u64 	%rd24, %rd11;
	ld.global.u8 	%rs1, [%rd24];
	setp.ne.s16 	%p3, %rs1, 0;
	@%p3 bra 	$L__BB4_7;
$L__BB4_3:
	ld.global.u32 	%r3, [%rd24+60];
	setp.lt.s32 	%p4, %r3, 1;
	@%p4 bra 	$L__BB4_12;
	add.s32 	%r4, %r3, -1;
	mov.b32 	%r6, 0;
$L__BB4_5:
	mul.wide.u32 	%rd14, %r6, 4;
	add.s64 	%rd5, %rd24, %rd14;
	ld.global.u32 	%r18, [%rd5+4];
	setp.ge.s32 	%p5, %r2, %r18;
	@%p5 bra 	$L__BB4_9;
	add.s64 	%rd19, %rd5, %rd14;
	ld.global.u64 	%rd20, [%rd19+64];
	cvta.to.global.u64 	%rd24, %rd20;
	bra.uni 	$L__BB4_12;
$L__BB4_7:
	ld.global.u32 	%r5, [%rd24+60];
	setp.lt.s32 	%p9, %r5, 1;
	@%p9 bra 	$L__BB4_16;
	mov.b32 	%r24, 0;
	bra.uni 	$L__BB4_14;
$L__BB4_9:
	setp.ne.s32 	%p6, %r6, %r4;
	@%p6 bra 	$L__BB4_11;
	mul.wide.u32 	%rd15, %r4, 8;
	add.s64 	%rd16, %rd24, %rd15;
	ld.global.u64 	%rd17, [%rd16+72];
	cvta.to.global.u64 	%rd24, %rd17;
	bra.uni 	$L__BB4_12;
$L__BB4_11:
	add.s32 	%r6, %r6, 1;
	setp.lt.s32 	%p7, %r6, %r3;
	@%p7 bra 	$L__BB4_5;
$L__BB4_12:
	ld.global.u8 	%rs2, [%rd24];
	setp.eq.s16 	%p8, %rs2, 0;
	@%p8 bra 	$L__BB4_3;
	bra.uni 	$L__BB4_7;
$L__BB4_13:
	add.s32 	%r24, %r24, 1;
	setp.ge.s32 	%p11, %r24, %r5;
	@%p11 bra 	$L__BB4_16;
$L__BB4_14:
	mul.wide.u32 	%rd21, %r24, 4;
	add.s64 	%rd9, %rd24, %rd21;
	ld.global.u32 	%r21, [%rd9+4];
	setp.ne.s32 	%p10, %r21, %r2;
	@%p10 bra 	$L__BB4_13;
	ld.global.u32 	%r25, [%rd9+32];
$L__BB4_16:
	st.global.u32 	[%rd1], %r25;
$L__BB4_17:
	ret;

}
	// .globl	_Z14cuda_range_lenPiS_PP7bp_nodeS1_i
.visible .entry _Z14cuda_range_lenPiS_PP7bp_nodeS1_i(
	.param .u64 .ptr .align 1 _Z14cuda_range_lenPiS_PP7bp_nodeS1_i_param_0,
	.param .u64 .ptr .align 1 _Z14cuda_range_lenPiS_PP7bp_nodeS1_i_param_1,
	.param .u64 .ptr .align 1 _Z14cuda_range_lenPiS_PP7bp_nodeS1_i_param_2,
	.param .u64 .ptr .align 1 _Z14cuda_range_lenPiS_PP7bp_nodeS1_i_param_3,
	.param .u32 _Z14cuda_range_lenPiS_PP7bp_nodeS1_i_param_4
)
{
	.reg .pred 	%p<16>;
	.reg .b16 	%rs<3>;
	.reg .b32 	%r<43>;
	.reg .b64 	%rd<37>;

	ld.param.u64 	%rd11, [_Z14cuda_range_lenPiS_PP7bp_nodeS1_i_param_0];
	ld.param.u64 	%rd12, [_Z14cuda_range_lenPiS_PP7bp_nodeS1_i_param_1];
	ld.param.u64 	%rd13, [_Z14cuda_range_lenPiS_PP7bp_nodeS1_i_param_2];
	ld.param.u64 	%rd14, [_Z14cuda_range_lenPiS_PP7bp_nodeS1_i_param_3];
	ld.param.u32 	%r20, [_Z14cuda_range_lenPiS_PP7bp_nodeS1_i_param_4];
	mov.u32 	%r21, %ctaid.x;
	mov.u32 	%r22, %ntid.x;
	mov.u32 	%r23, %tid.x;
	mad.lo.s32 	%r1, %r21, %r22, %r23;
	setp.ge.s32 	%p1, %r1, %r20;
	@%p1 bra 	$L__BB5_22;
	cvta.to.global.u64 	%rd16, %rd11;
	shl.b32 	%r24, %r1, 1;
	mul.wide.s32 	%rd17, %r24, 4;
	add.s64 	%rd1, %rd16, %rd17;
	setp.eq.s64 	%p2, %rd14, 0;
	mov.b64 	%rd34, 0;
	@%p2 bra 	$L__BB5_12;
	cvta.to.global.u64 	%rd18, %rd14;
	ld.global.u8 	%rs1, [%rd18];
	setp.ne.s16 	%p3, %rs1, 0;
	mov.u64 	%rd34, %rd14;
	@%p3 bra 	$L__BB5_12;
	ld.global.u32 	%r2, [%rd1];
	mov.u64 	%rd34, %rd14;
$L__BB5_4:
	ld.u32 	%r3, [%rd34+60];
	setp.lt.s32 	%p4, %r3, 1;
	@%p4 bra 	$L__BB5_11;
	add.s32 	%r4, %r3, -1;
	mov.b32 	%r5, 0;
$L__BB5_6:
	mul.wide.u32 	%rd19, %r5, 4;
	add.s64 	%rd3, %rd34, %rd19;
	ld.u32 	%r26, [%rd3+4];
	setp.ge.s32 	%p5, %r2, %r26;
	@%p5 bra 	$L__BB5_8;
	add.s64 	%rd23, %rd3, %rd19;
	ld.u64 	%rd34, [%rd23+64];
	bra.uni 	$L__BB5_11;
$L__BB5_8:
	setp.ne.s32 	%p6, %r5, %r4;
	@%p6 bra 	$L__BB5_10;
	mul.wide.u32 	%rd20, %r4, 8;
	add.s64 	%rd21, %rd34, %rd20;
	ld.u64 	%rd34, [%rd21+72];
	bra.uni 	$L__BB5_11;
$L__BB5_10:
	add.s32 	%r5, %r5, 1;
	setp.lt.s32 	%p7, %r5, %r3;
	@%p7 bra 	$L__BB5_6;
$L__BB5_11:
	ld.u8 	%rs2, [%rd34];
	setp.eq.s16 	%p8, %rs2, 0;
	@%p8 bra 	$L__BB5_4;
$L__BB5_12:
	cvta.to.global.u64 	%rd24, %rd13;
	mul.wide.s32 	%rd25, %r1, 8;
	add.s64 	%rd26, %rd24, %rd25;
	st.global.u64 	[%rd26], %rd34;
	cvta.to.global.u64 	%rd27, %rd12;
	mul.wide.s32 	%rd28, %r1, 4;
	add.s64 	%rd8, %rd27, %rd28;
	mov.b32 	%r27, 0;
	st.global.u32 	[%rd8], %r27;
	setp.eq.s64 	%p9, %rd34, 0;
	@%p9 bra 	$L__BB5_22;
	mov.b32 	%r37, 0;
$L__BB5_14:
	ld.u32 	%r29, [%rd34+4];
	ld.global.u32 	%r30, [%rd1+4];
	setp.gt.s32 	%p10, %r29, %r30;
	@%p10 bra 	$L__BB5_22;
	ld.u32 	%r36, [%rd34+60];
	setp.lt.s32 	%p11, %r36, 1;
	@%p11 bra 	$L__BB5_21;
	mov.b32 	%r38, 0;
$L__BB5_17:
	mul.wide.u32 	%rd29, %r38, 4;
	add.s64 	%rd30, %rd34, %rd29;
	ld.u32 	%r12, [%rd30+4];
	ld.global.u32 	%r32, [%rd1];
	setp.lt.s32 	%p12, %r12, %r32;
	@%p12 bra 	$L__BB5_20;
	ld.global.u32 	%r33, [%rd1+4];
	setp.gt.s32 	%p13, %r12, %r33;
	@%p13 bra 	$L__BB5_20;
	add.s32 	%r37, %r37, 1;
	st.global.u32 	[%rd8], %r37;
	ld.u32 	%r36, [%rd34+60];
$L__BB5_20:
	add.s32 	%r38, %r38, 1;
	setp.lt.s32 	%p14, %r38, %r36;
	@%p14 bra 	$L__BB5_17;
$L__BB5_21:
	mul.wide.s32 	%rd31, %r36, 8;
	add.s64 	%rd32, %rd34, %rd31;
	ld.u64 	%rd34, [%rd32+64];
	setp.ne.s64 	%p15, %rd34, 0;
	@%p15 bra 	$L__BB5_14;
$L__BB5_22:
	ret;

}
	// .globl	_Z14cuda_range_valPiPP7bp_nodePS_i
.visible .entry _Z14cuda_range_valPiPP7bp_nodePS_i(
	.param .u64 .ptr .align 1 _Z14cuda_range_valPiPP7bp_nodePS_i_param_0,
	.param .u64 .ptr .align 1 _Z14cuda_range_valPiPP7bp_nodePS_i_param_1,
	.param .u64 .ptr .align 1 _Z14cuda_range_valPiPP7bp_nodePS_i_param_2,
	.param .u32 _Z14cuda_range_valPiPP7bp_nodePS_i_param_3
)
{
	.reg .pred 	%p<9>;
	.reg .b32 	%r<35>;
	.reg .b64 	%rd<26>;

	ld.param.u64 	%rd8, [_Z14cuda_range_valPiPP7bp_nodePS_i_param_0];
	ld.param.u64 	%rd9, [_Z14cuda_range_valPiPP7bp_nodePS_i_param_1];
	ld.param.u64 	%rd10, [_Z14cuda_range_valPiPP7bp_nodePS_i_param_2];
	ld.param.u32 	%r15, [_Z14cuda_range_valPiPP7bp_nodePS_i_param_3];
	mov.u32 	%r16, %ctaid.x;
	mov.u32 	%r17, %ntid.x;
	mov.u32 	%r18, %tid.x;
	mad.lo.s32 	%r1, %r16, %r17, %r18;
	setp.ge.s32 	%p1, %r1, %r15;
	@%p1 bra 	$L__BB6_11;
	cvta.to.global.u64 	%rd11, %rd9;
	mul.wide.s32 	%rd12, %r1, 8;
	add.s64 	%rd13, %rd11, %rd12;
	ld.global.u64 	%rd25, [%rd13];
	setp.eq.s64 	%p2, %rd25, 0;
	@%p2 bra 	$L__BB6_11;
	shl.b32 	%r20, %r1, 1;
	cvta.to.global.u64 	%rd14, %rd8;
	mul.wide.s32 	%rd15, %r20, 4;
	add.s64 	%rd2, %rd14, %rd15;
	cvta.to.global.u64 	%rd16, %rd10;
	add.s64 	%rd3, %rd16, %rd12;
	mov.b32 	%r30, 0;
$L__BB6_3:
	cvta.to.global.u64 	%rd5, %rd25;
	ld.global.u32 	%r21, [%rd5+4];
	ld.global.u32 	%r22, [%rd2+4];
	setp.gt.s32 	%p3, %r21, %r22;
	@%p3 bra 	$L__BB6_11;
	ld.global.u32 	%r28, [%rd5+60];
	setp.lt.s32 	%p4, %r28, 1;
	@%p4 bra 	$L__BB6_10;
	mov.b32 	%r29, 0;
$L__BB6_6:
	mul.wide.u32 	%rd18, %r29, 4;
	add.s64 	%rd6, %rd5, %rd18;
	ld.global.u32 	%r7, [%rd6+4];
	ld.global.u32 	%r24, [%rd2];
	setp.lt.s32 	%p5, %r7, %r24;
	@%p5 bra 	$L__BB6_9;
	ld.global.u32 	%r25, [%rd2+4];
	setp.gt.s32 	%p6, %r7, %r25;
	@%p6 bra 	$L__BB6_9;
	ld.global.u32 	%r26, [%rd6+32];
	ld.global.u64 	%rd19, [%rd3];
	cvta.to.global.u64 	%rd20, %rd19;
	mul.wide.s32 	%rd21, %r30, 4;
	add.s64 	%rd22, %rd20, %rd21;
	st.global.u32 	[%rd22], %r26;
	add.s32 	%r30, %r30, 1;
	ld.global.u32 	%r28, [%rd5+60];
$L__BB6_9:
	add.s32 	%r29, %r29, 1;
	setp.lt.s32 	%p7, %r29, %r28;
	@%p7 bra 	$L__BB6_6;
$L__BB6_10:
	mul.wide.s32 	%rd23, %r28, 8;
	add.s64 	%rd24, %rd5, %rd23;
	ld.global.u64 	%rd25, [%rd24+64];
	setp.ne.s64 	%p8, %rd25, 0;
	@%p8 bra 	$L__BB6_3;
$L__BB6_11:
	ret;

}
	// .globl	_Z11cuda_updatePiS_PS_S_P7bp_nodeii
.visible .entry _Z11cuda_updatePiS_PS_S_P7bp_nodeii(
	.param .u64 .ptr .align 1 _Z11cuda_updatePiS_PS_S_P7bp_nodeii_param_0,
	.param .u64 .ptr .align 1 _Z11cuda_updatePiS_PS_S_P7bp_nodeii_param_1,
	.param .u64 .ptr .align 1 _Z11cuda_updatePiS_PS_S_P7bp_nodeii_param_2,
	.param .u64 .ptr .align 1 _Z11cuda_updatePiS_PS_S_P7bp_nodeii_param_3,
	.param .u64 .ptr .align 1 _Z11cuda_updatePiS_PS_S_P7bp_nodeii_param_4,
	.param .u32 _Z11cuda_updatePiS_PS_S_P7bp_nodeii_param_5,
	.param .u32 _Z11cuda_updatePiS_PS_S_P7bp_nodeii_param_6
)
{
	.reg .pred 	%p<13>;
	.reg .b16 	%rs<3>;
	.reg .b32 	%r<32>;
	.reg .b64 	%rd<37>;

	ld.param.u64 	%rd9, [_Z11cuda_updatePiS_PS_S_P7bp_nodeii_param_0];
	ld.param.u64 	%rd10, [_Z11cuda_updatePiS_PS_S_P7bp_nodeii_param_1];
	ld.param.u64 	%rd11, [_Z11cuda_updatePiS_PS_S_P7bp_nodeii_param_2];
	ld.param.u64 	%rd12, [_Z11cuda_updatePiS_PS_S_P7bp_nodeii_param_3];
	ld.param.u64 	%rd36, [_Z11cuda_updatePiS_PS_S_P7bp_nodeii_param_4];
	ld.param.u32 	%r12, [_Z11cuda_updatePiS_PS_S_P7bp_nodeii_param_5];
	ld.param.u32 	%r11, [_Z11cuda_updatePiS_PS_S_P7bp_nodeii_param_6];
	mov.u32 	%r13, %ctaid.x;
	mov.u32 	%r14, %ntid.x;
	mov.u32 	%r15, %tid.x;
	mad.lo.s32 	%r1, %r13, %r14, %r15;
	setp.ge.s32 	%p1, %r1, %r12;
	@%p1 bra 	$L__BB7_17;
	cvta.to.global.u64 	%rd14, %rd9;
	mul.lo.s32 	%r16, %r1, 3;
	mul.wide.s32 	%rd15, %r16, 4;
	add.s64 	%rd1, %rd14, %rd15;
	ld.global.u32 	%r2, [%rd1];
	setp.eq.s64 	%p2, %rd36, 0;
	@%p2 bra 	$L__BB7_17;
	cvta.to.global.u64 	%rd16, %rd36;
	ld.global.u8 	%rs1, [%rd16];
	setp.ne.s16 	%p3, %rs1, 0;
	@%p3 bra 	$L__BB7_7;
$L__BB7_3:
	ld.u32 	%r3, [%rd36+60];
	setp.lt.s32 	%p4, %r3, 1;
	@%p4 bra 	$L__BB7_12;
	add.s32 	%r4, %r3, -1;
	mov.b32 	%r6, 0;
$L__BB7_5:
	mul.wide.u32 	%rd17, %r6, 4;
	add.s64 	%rd4, %rd36, %rd17;
	ld.u32 	%r18, [%rd4+4];
	setp.ge.s32 	%p5, %r2, %r18;
	@%p5 bra 	$L__BB7_9;
	add.s64 	%rd21, %rd4, %rd17;
	ld.u64 	%rd36, [%rd21+64];
	bra.uni 	$L__BB7_12;
$L__BB7_7:
	ld.u32 	%r5, [%rd36+60];
	setp.lt.s32 	%p9, %r5, 1;
	@%p9 bra 	$L__BB7_17;
	mov.b32 	%r31, 0;
	bra.uni 	$L__BB7_14;
$L__BB7_9:
	setp.ne.s32 	%p6, %r6, %r4;
	@%p6 bra 	$L__BB7_11;
	mul.wide.u32 	%rd18, %r4, 8;
	add.s64 	%rd19, %rd36, %rd18;
	ld.u64 	%rd36, [%rd19+72];
	bra.uni 	$L__BB7_12;
$L__BB7_11:
	add.s32 	%r6, %r6, 1;
	setp.lt.s32 	%p7, %r6, %r3;
	@%p7 bra 	$L__BB7_5;
$L__BB7_12:
	ld.u8 	%rs2, [%rd36];
	setp.eq.s16 	%p8, %rs2, 0;
	@%p8 bra 	$L__BB7_3;
	bra.uni 	$L__BB7_7;
$L__BB7_13:
	add.s32 	%r31, %r31, 1;
	setp.ge.s32 	%p11, %r31, %r5;
	@%p11 bra 	$L__BB7_17;
$L__BB7_14:
	mul.wide.u32 	%rd22, %r31, 4;
	add.s64 	%rd8, %rd36, %rd22;
	ld.u32 	%r20, [%rd8+4];
	setp.ne.s32 	%p10, %r20, %r2;
	@%p10 bra 	$L__BB7_13;
	ld.u32 	%r10, [%rd8+32];
	setp.eq.s32 	%p12, %r10, -1;
	@%p12 bra 	$L__BB7_17;
	ld.global.u32 	%r21, [%rd1+4];
	mad.lo.s32 	%r22, %r10, %r11, -1;
	add.s32 	%r23, %r22, %r21;
	cvta.to.global.u64 	%rd23, %rd12;
	mul.wide.s32 	%rd24, %r23, 4;
	add.s64 	%rd25, %rd23, %rd24;
	ld.global.u32 	%r24, [%rd1+8];
	atom.global.add.u32 	%r25, [%rd25], %r24;
	ld.global.u32 	%r26, [%rd1+4];
	add.s32 	%r27, %r22, %r26;
	cvta.to.global.u64 	%rd26, %rd10;
	mul.wide.s32 	%rd27, %r1, 4;
	add.s64 	%rd28, %rd26, %rd27;
	st.global.u32 	[%rd28], %r27;
	ld.global.u32 	%r28, [%rd1+4];
	add.s32 	%r29, %r22, %r28;
	mul.wide.s32 	%rd29, %r29, 4;
	add.s64 	%rd30, %rd12, %rd29;
	cvta.to.global.u64 	%rd31, %rd11;
	mul.wide.s32 	%rd32, %r1, 8;
	add.s64 	%rd33, %rd31, %rd32;
	st.global.u64 	[%rd33], %rd30;
$L__BB7_17:
	ret;

}


// ===== COMPILED SASS (sm_100) =====

	.target	sm_100

	.elftype	@"ET_EXEC"


//--------------------- .note.nv.tkinfo           --------------------------
	.section	.note.nv.tkinfo,"",@"SHT_NOTE"
	.sectionflags	@"SHF_NOTE_NV_TKINFO"
	.tkinfo
        /*0018*/ 	.word	0x00000002
        /*0030*/ 	.string	""
        /*0030*/ 	.string	"ptxas"
        /*0030*/ 	.string	"Cuda compilation tools, release 13.0, V13.0.88"
        /*0030*/ 	.string	"Build cuda_13.0.r13.0/compiler.36424714_0"
        /*0030*/ 	.string	"-arch sm_100 -m 64 "



//--------------------- .note.nv.cuinfo           --------------------------
	.section	.note.nv.cuinfo,"",@"SHT_NOTE"
	.sectionflags	@"SHF_NOTE_NV_CUINFO"
        /*0018*/ 	.short	0x0002
        /*001a*/ 	.short	0x0064
        /*001c*/ 	.short	0x0082
	.zero		2


//--------------------- .nv.info                  --------------------------
	.section	.nv.info,"",@"SHT_CUDA_INFO"
	.align	4


	//----- nvinfo : EIATTR_REGCOUNT
	.align		4
        /*0000*/ 	.byte	0x04, 0x2f
        /*0002*/ 	.short	(.L_4 - .L_3)
	.align		4
.L_3:
        /*0004*/ 	.word	index@(_Z13just_join_lfsPP7bp_nodei)
        /*0008*/ 	.word	0x0000000c


	//----- nvinfo : EIATTR_FRAME_SIZE
	.align		4
.L_4:
        /*000c*/ 	.byte	0x04, 0x11
        /*000e*/ 	.short	(.L_6 - .L_5)
	.align		4
.L_5:
        /*0010*/ 	.word	index@(_Z13just_join_lfsPP7bp_nodei)
        /*0014*/ 	.word	0x00000000


	//----- nvinfo : EIATTR_REGCOUNT
	.align		4
.L_6:
        /*0018*/ 	.byte	0x04, 0x2f
        /*001a*/ 	.short	(.L_8 - .L_7)
	.align		4
.L_7:
        /*001c*/ 	.word	index@(_Z16just_join_inodesPP7bp_nodePiS1_i)
        /*0020*/ 	.word	0x0000000c


	//----- nvinfo : EIATTR_FRAME_SIZE
	.align		4
.L_8:
        /*0024*/ 	.byte	0x04, 0x11
        /*0026*/ 	.short	(.L_10 - .L_9)
	.align		4
.L_9:
        /*0028*/ 	.word	index@(_Z16just_join_inodesPP7bp_nodePiS1_i)
        /*002c*/ 	.word	0x00000000


	//----- nvinfo : EIATTR_REGCOUNT
	.align		4
.L_10:
        /*0030*/ 	.byte	0x04, 0x2f
        /*0032*/ 	.short	(.L_12 - .L_11)
	.align		4
.L_11:
        /*0034*/ 	.word	index@(_Z10just_printP7bp_node)
        /*0038*/ 	.word	0x0000001c


	//----- nvinfo : EIATTR_FRAME_SIZE
	.align		4
.L_12:
        /*003c*/ 	.byte	0x04, 0x11
        /*003e*/ 	.short	(.L_14 - .L_13)
	.align		4
.L_13:
        /*0040*/ 	.word	index@($_Z10just_printP7bp_node$_Z9print_dfsP7bp_node)
        /*0044*/ 	.word	0x00000000


	//----- nvinfo : EIATTR_FRAME_SIZE
	.align		4
.L_14:
        /*0048*/ 	.byte	0x04, 0x11
        /*004a*/ 	.short	(.L_16 - .L_15)
	.align		4
.L_15:
        /*004c*/ 	.word	index@(_Z10just_printP7bp_node)
        /*0050*/ 	.word	0x00000000


	//----- nvinfo : EIATTR_REGCOUNT
	.align		4
.L_16:
        /*0054*/ 	.byte	0x04, 0x2f
        /*0056*/ 	.short	(.L_18 - .L_17)
	.align		4
.L_17:
        /*0058*/ 	.word	index@(_Z11cuda_searchPiP7bp_nodei)
        /*005c*/ 	.word	0x00000010


	//----- nvinfo : EIATTR_FRAME_SIZE
	.align		4
.L_18:
        /*0060*/ 	.byte	0x04, 0x11
        /*0062*/ 	.short	(.L_20 - .L_19)
	.align		4
.L_19:
        /*0064*/ 	.word	index@(_Z11cuda_searchPiP7bp_nodei)
        /*0068*/ 	.word	0x00000000


	//----- nvinfo : EIATTR_REGCOUNT
	.align		4
.L_20:
        /*006c*/ 	.byte	0x04, 0x2f
        /*006e*/ 	.short	(.L_22 - .L_21)
	.align		4
.L_21:
        /*0070*/ 	.word	index@(_Z14cuda_range_lenPiS_PP7bp_nodeS1_i)
        /*0074*/ 	.word	0x00000010


	//----- nvinfo : EIATTR_FRAME_SIZE
	.align		4
.L_22:
        /*0078*/ 	.byte	0x04, 0x11
        /*007a*/ 	.short	(.L_24 - .L_23)
	.align		4
.L_23:
        /*007c*/ 	.word	index@(_Z14cuda_range_lenPiS_PP7bp_nodeS1_i)
        /*0080*/ 	.word	0x00000000


	//----- nvinfo : EIATTR_REGCOUNT
	.align		4
.L_24:
        /*0084*/ 	.byte	0x04, 0x2f
        /*0086*/ 	.short	(.L_26 - .L_25)
	.align		4
.L_25:
        /*0088*/ 	.word	index@(_Z14cuda_range_valPiPP7bp_nodePS_i)
        /*008c*/ 	.word	0x00000012


	//----- nvinfo : EIATTR_FRAME_SIZE
	.align		4
.L_26:
        /*0090*/ 	.byte	0x04, 0x11
        /*0092*/ 	.short	(.L_28 - .L_27)
	.align		4
.L_27:
        /*0094*/ 	.word	index@(_Z14cuda_range_valPiPP7bp_nodePS_i)
        /*0098*/ 	.word	0x00000000


	//----- nvinfo : EIATTR_REGCOUNT
	.align		4
.L_28:
        /*009c*/ 	.byte	0x04, 0x2f
        /*009e*/ 	.short	(.L_30 - .L_29)
	.align		4
.L_29:
        /*00a0*/ 	.word	index@(_Z11cuda_updatePiS_PS_S_P7bp_nodeii)
        /*00a4*/ 	.word	0x00000014


	//----- nvinfo : EIATTR_FRAME_SIZE
	.align		4
.L_30:
        /*00a8*/ 	.byte	0x04, 0x11
        /*00aa*/ 	.short	(.L_32 - .L_31)
	.align		4
.L_31:
        /*00ac*/ 	.word	index@(_Z11cuda_updatePiS_PS_S_P7bp_nodeii)
        /*00b0*/ 	.word	0x00000000


	//----- nvinfo : EIATTR_MIN_STACK_SIZE
	.align		4
.L_32:
        /*00b4*/ 	.byte	0x04, 0x12
        /*00b6*/ 	.short	(.L_34 - .L_33)
	.align		4
.L_33:
        /*00b8*/ 	.word	index@(_Z11cuda_updatePiS_PS_S_P7bp_nodeii)
        /*00bc*/ 	.word	0x00000000


	//----- nvinfo : EIATTR_MIN_STACK_SIZE
	.align		4
.L_34:
        /*00c0*/ 	.byte	0x04, 0x12
        /*00c2*/ 	.short	(.L_36 - .L_35)
	.align		4
.L_35:
        /*00c4*/ 	.word	index@(_Z14cuda_range_valPiPP7bp_nodePS_i)
        /*00c8*/ 	.word	0x00000000


	//----- nvinfo : EIATTR_MIN_STACK_SIZE
	.align		4
.L_36:
        /*00cc*/ 	.byte	0x04, 0x12
        /*00ce*/ 	.short	(.L_38 - .L_37)
	.align		4
.L_37:
        /*00d0*/ 	.word	index@(_Z14cuda_range_lenPiS_PP7bp_nodeS1_i)
        /*00d4*/ 	.word	0x00000000


	//----- nvinfo : EIATTR_MIN_STACK_SIZE
	.align		4
.L_38:
        /*00d8*/ 	.byte	0x04, 0x12
        /*00da*/ 	.short	(.L_40 - .L_39)
	.align		4
.L_39:
        /*00dc*/ 	.word	index@(_Z11cuda_searchPiP7bp_nodei)
        /*00e0*/ 	.word	0x00000000


	//----- nvinfo : EIATTR_MIN_STACK_SIZE
	.align		4
.L_40:
        /*00e4*/ 	.byte	0x04, 0x12
        /*00e6*/ 	.short	(.L_42 - .L_41)
	.align		4
.L_41:
        /*00e8*/ 	.word	index@(_Z10just_printP7bp_node)
        /*00ec*/ 	.word	0x00000000


	//----- nvinfo : EIATTR_MIN_STACK_SIZE
	.align		4
.L_42:
        /*00f0*/ 	.byte	0x04, 0x12
        /*00f2*/ 	.short	(.L_44 - .L_43)
	.align		4
.L_43:
        /*00f4*/ 	.word	index@(_Z16just_join_inodesPP7bp_nodePiS1_i)
        /*00f8*/ 	.word	0x00000000


	//----- nvinfo : EIATTR_MIN_STACK_SIZE
	.align		4
.L_44:
        /*00fc*/ 	.byte	0x04, 0x12
        /*00fe*/ 	.short	(.L_46 - .L_45)
	.align		4
.L_45:
        /*0100*/ 	.word	index@(_Z13just_join_lfsPP7bp_nodei)
        /*0104*/ 	.word	0x00000000
.L_46:


//--------------------- .nv.compat                --------------------------
	.section	.nv.compat,"",@"SHT_CUDA_COMPAT_INFO"
	.align	4
        /*0000*/ 	.byte	0x02, 0x09, 0x00, 0x00, 0x02, 0x02, 0x01, 0x00, 0x02, 0x05, 0x05, 0x00, 0x03, 0x07, 0x01, 0x01
        /*0010*/ 	.byte	0x02, 0x03, 0x00, 0x00, 0x02, 0x06, 0x01, 0x00, 0x04, 0x0b, 0x08, 0x00, 0x09, 0x00, 0x00, 0x00
        /*0020*/ 	.byte	0x00, 0x00, 0x00, 0x00


//--------------------- .nv.info._Z11cuda_updatePiS_PS_S_P7bp_nodeii --------------------------
	.section	.nv.info._Z11cuda_updatePiS_PS_S_P7bp_nodeii,"",@"SHT_CUDA_INFO"
	.sectionflags	@""
	.align	4


	//----- nvinfo : EIATTR_CUDA_API_VERSION
	.align		4
        /*0000*/ 	.byte	0x04, 0x37
        /*0002*/ 	.short	(.L_48 - .L_47)
.L_47:
        /*0004*/ 	.word	0x00000082


	//----- nvinfo : EIATTR_KPARAM_INFO
	.align		4
.L_48:
        /*0008*/ 	.byte	0x04, 0x17
        /*000a*/ 	.short	(.L_50 - .L_49)
.L_49:
        /*000c*/ 	.word	0x00000000
        /*0010*/ 	.short	0x0006
        /*0012*/ 	.short	0x002c
        /*0014*/ 	.byte	0x00, 0xf0, 0x11, 0x00


	//----- nvinfo : EIATTR_KPARAM_INFO
	.align		4
.L_50:
        /*0018*/ 	.byte	0x04, 0x17
        /*001a*/ 	.short	(.L_52 - .L_51)
.L_51:
        /*001c*/ 	.word	0x00000000
        /*0020*/ 	.short	0x0005
        /*0022*/ 	.short	0x0028
        /*0024*/ 	.byte	0x00, 0xf0, 0x11, 0x00


	//----- nvinfo : EIATTR_KPARAM_INFO
	.align		4
.L_52:
        /*0028*/ 	.byte	0x04, 0x17
        /*002a*/ 	.short	(.L_54 - .L_53)
.L_53:
        /*002c*/ 	.word	0x00000000
        /*0030*/ 	.short	0x0004
        /*0032*/ 	.short	0x0020
        /*0034*/ 	.byte	0x00, 0xf5, 0x21, 0x00


	//----- nvinfo : EIATTR_KPARAM_INFO
	.align		4
.L_54:
        /*0038*/ 	.byte	0x04, 0x17
        /*003a*/ 	.short	(.L_56 - .L_55)
.L_55:
        /*003c*/ 	.word	0x00000000
        /*0040*/ 	.short	0x0003
        /*0042*/ 	.short	0x0018
        /*0044*/ 	.byte	0x00, 0xf5, 0x21, 0x00


	//----- nvinfo : EIATTR_KPARAM_INFO
	.align		4
.L_56:
        /*0048*/ 	.byte	0x04, 0x17
        /*004a*/ 	.short	(.L_58 - .L_57)
.L_57:
        /*004c*/ 	.word	0x00000000
        /*0050*/ 	.short	0x0002
        /*0052*/ 	.short	0x0010
        /*0054*/ 	.byte	0x00, 0xf5, 0x21, 0x00


	//----- nvinfo : EIATTR_KPARAM_INFO
	.align		4
.L_58:
        /*0058*/ 	.byte	0x04, 0x17
        /*005a*/ 	.short	(.L_60 - .L_59)
.L_59:
        /*005c*/ 	.word	0x00000000
        /*0060*/ 	.short	0x0001
        /*0062*/ 	.short	0x0008
        /*0064*/ 	.byte	0x00, 0xf5, 0x21, 0x00


	//----- nvinfo : EIATTR_KPARAM_INFO
	.align		4
.L_60:
        /*0068*/ 	.byte	0x04, 0x17
        /*006a*/ 	.short	(.L_62 - .L_61)
.L_61:
        /*006c*/ 	.word	0x00000000
        /*0070*/ 	.short	0x0000
        /*0072*/ 	.short	0x0000
        /*0074*/ 	.byte	0x00, 0xf5, 0x21, 0x00


	//----- nvinfo : EIATTR_SPARSE_MMA_MASK
	.align		4
.L_62:
        /*0078*/ 	.byte	0x03, 0x50
        /*007a*/ 	.short	0x0000


	//----- nvinfo : EIATTR_MAXREG_COUNT
	.align		4
        /*007c*/ 	.byte	0x03, 0x1b
        /*007e*/ 	.short	0x00ff


	//----- nvinfo : EIATTR_MERCURY_ISA_VERSION
	.align		4
        /*0080*/ 	.byte	0x03, 0x5f
        /*0082*/ 	.short	0x0101


	//----- nvinfo : EIATTR_VRC_CTA_INIT_COUNT
	.align		4
        /*0084*/ 	.byte	0x02, 0x4a
	.zero		1
	.zero		1


	//----- nvinfo : EIATTR_EXIT_INSTR_OFFSETS
	.align		4
        /*0088*/ 	.byte	0x04, 0x1c
        /*008a*/ 	.short	(.L_64 - .L_63)


	//   ....[0]....
.L_63:
        /*008c*/ 	.word	0x00000070


	//   ....[1]....
        /*0090*/ 	.word	0x000000b0


	//   ....[2]....
        /*0094*/ 	.word	0x00000340


	//   ....[3]....
        /*0098*/ 	.word	0x000003d0


	//   ....[4]....
        /*009c*/ 	.word	0x00000480


	//   ....[5]....
        /*00a0*/ 	.word	0x000005c0


	//----- nvinfo : EIATTR_CRS_STACK_SIZE
	.align		4
.L_64:
        /*00a4*/ 	.byte	0x04, 0x1e
        /*00a6*/ 	.short	(.L_66 - .L_65)
.L_65:
        /*00a8*/ 	.word	0x00000000


	//----- nvinfo : EIATTR_CBANK_PARAM_SIZE
	.align		4
.L_66:
        /*00ac*/ 	.byte	0x03, 0x19
        /*00ae*/ 	.short	0x0030


	//----- nvinfo : EIATTR_PARAM_CBANK
	.align		4
        /*00b0*/ 	.byte	0x04, 0x0a
        /*00b2*/ 	.short	(.L_68 - .L_67)
	.align		4
.L_67:
        /*00b4*/ 	.word	index@(.nv.constant0._Z11cuda_updatePiS_PS_S_P7bp_nodeii)
        /*00b8*/ 	.short	0x0380
        /*00ba*/ 	.short	0x0030


	//----- nvinfo : EIATTR_SW_WAR
	.align		4
.L_68:
        /*00bc*/ 	.byte	0x04, 0x36
        /*00be*/ 	.short	(.L_70 - .L_69)
.L_69:
        /*00c0*/ 	.word	0x00000008
.L_70:


//--------------------- .nv.info._Z14cuda_range_valPiPP7bp_nodePS_i --------------------------
	.section	.nv.info._Z14cuda_range_valPiPP7bp_nodePS_i,"",@"SHT_CUDA_INFO"
	.sectionflags	@""
	.align	4


	//----- nvinfo : EIATTR_CUDA_API_VERSION
	.align		4
        /*0000*/ 	.byte	0x04, 0x37
        /*0002*/ 	.short	(.L_72 - .L_71)
.L_71:
        /*0004*/ 	.word	0x00000082


	//----- nvinfo : EIATTR_KPARAM_INFO
	.align		4
.L_72:
        /*0008*/ 	.byte	0x04, 0x17
        /*000a*/ 	.short	(.L_74 - .L_73)
.L_73:
        /*000c*/ 	.word	0x00000000
        /*0010*/ 	.short	0x0003
        /*0012*/ 	.short	0x0018
        /*0014*/ 	.byte	0x00, 0xf0, 0x11, 0x00


	//----- nvinfo : EIATTR_KPARAM_INFO
	.align		4
.L_74:
        /*0018*/ 	.byte	0x04, 0x17
        /*001a*/ 	.short	(.L_76 - .L_75)
.L_75:
        /*001c*/ 	.word	0x00000000
        /*0020*/ 	.short	0x0002
        /*0022*/ 	.short	0x0010
        /*0024*/ 	.byte	0x00, 0xf5, 0x21, 0x00


	//----- nvinfo : EIATTR_KPARAM_INFO
	.align		4
.L_76:
        /*0028*/ 	.byte	0x04, 0x17
        /*002a*/ 	.short	(.L_78 - .L_77)
.L_77:
        /*002c*/ 	.word	0x00000000
        /*0030*/ 	.short	0x0001
        /*0032*/ 	.short	0x0008
        /*0034*/ 	.byte	0x00, 0xf5, 0x21, 0x00


	//----- nvinfo : EIATTR_KPARAM_INFO
	.align		4
.L_78:
        /*0038*/ 	.byte	0x04, 0x17
        /*003a*/ 	.short	(.L_80 - .L_79)
.L_79:
        /*003c*/ 	.word	0x00000000
        /*0040*/ 	.short	0x0000
        /*0042*/ 	.short	0x0000
        /*0044*/ 	.byte	0x00, 0xf5, 0x21, 0x00


	//----- nvinfo : EIATTR_SPARSE_MMA_MASK
	.align		4
.L_80:
        /*0048*/ 	.byte	0x03, 0x50
        /*004a*/ 	.short	0x0000


	//----- nvinfo : EIATTR_MAXREG_COUNT
	.align		4
        /*004c*/ 	.byte	0x03, 0x1b
        /*004e*/ 	.short	0x00ff


	//----- nvinfo : EIATTR_MERCURY_ISA_VERSION
	.align		4
        /*0050*/ 	.byte	0x03, 0x5f
        /*0052*/ 	.short	0x0101


	//----- nvinfo : EIATTR_VRC_CTA_INIT_COUNT
	.align		4
        /*0054*/ 	.byte	0x02, 0x4a
	.zero		1
	.zero		1


	//----- nvinfo : EIATTR_EXIT_INSTR_OFFSETS
	.align		4
        /*0058*/ 	.byte	0x04, 0x1c
        /*005a*/ 	.short	(.L_82 - .L_81)


	//   ....[0]....
.L_81:
        /*005c*/ 	.word	0x00000070


	//   ....[1]....
        /*0060*/ 	.word	0x000000e0


	//   ....[2]....
        /*0064*/ 	.word	0x000001a0


	//   ....[3]....
        /*0068*/ 	.word	0x00000390


	//----- nvinfo : EIATTR_CRS_STACK_SIZE
	.align		4
.L_82:
        /*006c*/ 	.byte	0x04, 0x1e
        /*006e*/ 	.short	(.L_84 - .L_83)
.L_83:
        /*0070*/ 	.word	0x00000000


	//----- nvinfo : EIATTR_CBANK_PARAM_SIZE
	.align		4
.L_84:
        /*0074*/ 	.byte	0x03, 0x19
        /*0076*/ 	.short	0x001c


	//----- nvinfo : EIATTR_PARAM_CBANK
	.align		4
        /*0078*/ 	.byte	0x04, 0x0a
        /*007a*/ 	.short	(.L_86 - .L_85)
	.align		4
.L_85:
        /*007c*/ 	.word	index@(.nv.constant0._Z14cuda_range_valPiPP7bp_nodePS_i)
        /*0080*/ 	.short	0x0380
        /*0082*/ 	.short	0x001c


	//----- nvinfo : EIATTR_SW_WAR
	.align		4
.L_86:
        /*0084*/ 	.byte	0x04, 0x36
        /*0086*/ 	.short	(.L_88 - .L_87)
.L_87:
        /*0088*/ 	.word	0x00000008
.L_88:


//--------------------- .nv.info._Z14cuda_range_lenPiS_PP7bp_nodeS1_i --------------------------
	.section	.nv.info._Z14cuda_range_lenPiS_PP7bp_nodeS1_i,"",@"SHT_CUDA_INFO"
	.sectionflags	@""
	.align	4


	//----- nvinfo : EIATTR_CUDA_API_VERSION
	.align		4
        /*0000*/ 	.byte	0x04, 0x37
        /*0002*/ 	.short	(.L_90 - .L_89)
.L_89:
        /*0004*/ 	.word	0x00000082


	//----- nvinfo : EIATTR_KPARAM_INFO
	.align		4
.L_90:
        /*0008*/ 	.byte	0x04, 0x17
        /*000a*/ 	.short	(.L_92 - .L_91)
.L_91:
        /*000c*/ 	.word	0x00000000
        /*0010*/ 	.short	0x0004
        /*0012*/ 	.short	0x0020
        /*0014*/ 	.byte	0x00, 0xf0, 0x11, 0x00


	//----- nvinfo : EIATTR_KPARAM_INFO
	.align		4
.L_92:
        /*0018*/ 	.byte	0x04, 0x17
        /*001a*/ 	.short	(.L_94 - .L_93)
.L_93:
        /*001c*/ 	.word	0x00000000
        /*0020*/ 	.short	0x0003
        /*0022*/ 	.short	0x0018
        /*0024*/ 	.byte	0x00, 0xf5, 0x21, 0x00


	//----- nvinfo : EIATTR_KPARAM_INFO
	.align		4
.L_94:
        /*0028*/ 	.byte	0x04, 0x17
        /*002a*/ 	.short	(.L_96 - .L_95)
.L_95:
        /*002c*/ 	.word	0x00000000
        /*0030*/ 	.short	0x0002
        /*0032*/ 	.short	0x0010
        /*0034*/ 	.byte	0x00, 0xf5, 0x21, 0x00


	//----- nvinfo : EIATTR_KPARAM_INFO
	.align		4
.L_96:
        /*0038*/ 	.byte	0x04, 0x17
        /*003a*/ 	.short	(.L_98 - .L_97)
.L_97:
        /*003c*/ 	.word	0x00000000
        /*0040*/ 	.short	0x0001
        /*0042*/ 	.short	0x0008
        /*0044*/ 	.byte	0x00, 0xf5, 0x21, 0x00


	//----- nvinfo : EIATTR_KPARAM_INFO
	.align		4
.L_98:
        /*0048*/ 	.byte	0x04, 0x17
        /*004a*/ 	.short	(.L_100 - .L_99)
.L_99:
        /*004c*/ 	.word	0x00000000
        /*0050*/ 	.short	0x0000
        /*0052*/ 	.short	0x0000
        /*0054*/ 	.byte	0x00, 0xf5, 0x21, 0x00


	//----- nvinfo : EIATTR_SPARSE_MMA_MASK
	.align		4
.L_100:
        /*0058*/ 	.byte	0x03, 0x50
        /*005a*/ 	.short	0x0000


	//----- nvinfo : EIATTR_MAXREG_COUNT
	.align		4
        /*005c*/ 	.byte	0x03, 0x1b
        /*005e*/ 	.short	0x00ff


	//----- nvinfo : EIATTR_MERCURY_ISA_VERSION
	.align		4
        /*0060*/ 	.byte	0x03, 0x5f
        /*0062*/ 	.short	0x0101


	//----- nvinfo : EIATTR_VRC_CTA_INIT_COUNT
	.align		4
        /*0064*/ 	.byte	0x02, 0x4a
	.zero		1
	.zero		1


	//----- nvinfo : EIATTR_EXIT_INSTR_OFFSETS
	.align		4
        /*0068*/ 	.byte	0x04, 0x1c
        /*006a*/ 	.short	(.L_102 - .L_101)


	//   ....[0]....
.L_101:
        /*006c*/ 	.word	0x00000070


	//   ....[1]....
        /*0070*/ 	.word	0x00000390


	//   ....[2]....
        /*0074*/ 	.word	0x000003e0


	//   ....[3]....
        /*0078*/ 	.word	0x000005a0


	//----- nvinfo : EIATTR_CRS_STACK_SIZE
	.align		4
.L_102:
        /*007c*/ 	.byte	0x04, 0x1e
        /*007e*/ 	.short	(.L_104 - .L_103)
.L_103:
        /*0080*/ 	.word	0x00000000


	//----- nvinfo : EIATTR_CBANK_PARAM_SIZE
	.align		4
.L_104:
        /*0084*/ 	.byte	0x03, 0x19
        /*0086*/ 	.short	0x0024


	//----- nvinfo : EIATTR_PARAM_CBANK
	.align		4
        /*0088*/ 	.byte	0x04, 0x0a
        /*008a*/ 	.short	(.L_106 - .L_105)
	.align		4
.L_105:
        /*008c*/ 	.word	index@(.nv.constant0._Z14cuda_range_lenPiS_PP7bp_nodeS1_i)
        /*0090*/ 	.short	0x0380
        /*0092*/ 	.short	0x0024


	//----- nvinfo : EIATTR_SW_WAR
	.align		4
.L_106:
        /*0094*/ 	.byte	0x04, 0x36
        /*0096*/ 	.short	(.L_108 - .L_107)
.L_107:
        /*0098*/ 	.word	0x00000008
.L_108:


//--------------------- .nv.info._Z11cuda_searchPiP7bp_nodei --------------------------
	.section	.nv.info._Z11cuda_searchPiP7bp_nodei,"",@"SHT_CUDA_INFO"
	.sectionflags	@""
	.align	4


	//----- nvinfo : EIATTR_CUDA_API_VERSION
	.align		4
        /*0000*/ 	.byte	0x04, 0x37
        /*0002*/ 	.short	(.L_110 - .L_109)
.L_109:
        /*0004*/ 	.word	0x00000082


	//----- nvinfo : EIATTR_KPARAM_INFO
	.align		4
.L_110:
        /*0008*/ 	.byte	0x04, 0x17
        /*000a*/ 	.short	(.L_112 - .L_111)
.L_111:
        /*000c*/ 	.word	0x00000000
        /*0010*/ 	.short	0x0002
        /*0012*/ 	.short	0x0010
        /*0014*/ 	.byte	0x00, 0xf0, 0x11, 0x00


	//----- nvinfo : EIATTR_KPARAM_INFO
	.align		4
.L_112:
        /*0018*/ 	.byte	0x04, 0x17
        /*001a*/ 	.short	(.L_114 - .L_113)
.L_113:
        /*001c*/ 	.word	0x00000000
        /*0020*/ 	.short	0x0001
        /*0022*/ 	.short	0x0008
        /*0024*/ 	.byte	0x00, 0xf5, 0x21, 0x00


	//----- nvinfo : EIATTR_KPARAM_INFO
	.align		4
.L_114:
        /*0028*/ 	.byte	0x04, 0x17
        /*002a*/ 	.short	(.L_116 - .L_115)
.L_115:
        /*002c*/ 	.word	0x00000000
        /*0030*/ 	.short	0x0000
        /*0032*/ 	.short	0x0000
        /*0034*/ 	.byte	0x00, 0xf5, 0x21, 0x00


	//----- nvinfo : EIATTR_SPARSE_MMA_MASK
	.align		4
.L_116:
        /*0038*/ 	.byte	0x03, 0x50
        /*003a*/ 	.short	0x0000


	//----- nvinfo : EIATTR_MAXREG_COUNT
	.align		4
        /*003c*/ 	.byte	0x03, 0x1b
        /*003e*/ 	.short	0x00ff


	//----- nvinfo : EIATTR_MERCURY_ISA_VERSION
	.align		4
        /*0040*/ 	.byte	0x03, 0x5f
        /*0042*/ 	.short	0x0101


	//----- nvinfo : EIATTR_VRC_CTA_INIT_COUNT
	.align		4
        /*0044*/ 	.byte	0x02, 0x4a
	.zero		1
	.zero		1


	//----- nvinfo : EIATTR_EXIT_INSTR_OFFSETS
	.align		4
        /*0048*/ 	.byte	0x04, 0x1c
        /*004a*/ 	.short	(.L_118 - .L_117)


	//   ....[0]....
.L_117:
        /*004c*/ 	.word	0x00000070


	//   ....[1]....
        /*0050*/ 	.word	0x000004a0


	//----- nvinfo : EIATTR_CRS_STACK_SIZE
	.align		4
.L_118:
        /*0054*/ 	.byte	0x04, 0x1e
        /*0056*/ 	.short	(.L_120 - .L_119)
.L_119:
        /*0058*/ 	.word	0x00000000


	//----- nvinfo : EIATTR_CBANK_PARAM_SIZE
	.align		4
.L_120:
        /*005c*/ 	.byte	0x03, 0x19
        /*005e*/ 	.short	0x0014


	//----- nvinfo : EIATTR_PARAM_CBANK
	.align		4
        /*0060*/ 	.byte	0x04, 0x0a
        /*0062*/ 	.short	(.L_122 - .L_121)
	.align		4
.L_121:
        /*0064*/ 	.word	index@(.nv.constant0._Z11cuda_searchPiP7bp_nodei)
        /*0068*/ 	.short	0x0380
        /*006a*/ 	.short	0x0014


	//----- nvinfo : EIATTR_SW_WAR
	.align		4
.L_122:
        /*006c*/ 	.byte	0x04, 0x36
        /*006e*/ 	.short	(.L_124 - .L_123)
.L_123:
        /*0070*/ 	.word	0x00000008
.L_124:


//--------------------- .nv.info._Z10just_printP7bp_node --------------------------
	.section	.nv.info._Z10just_printP7bp_node,"",@"SHT_CUDA_INFO"
	.sectionflags	@""
	.align	4


	//----- nvinfo : EIATTR_CUDA_API_VERSION
	.align		4
        /*0000*/ 	.byte	0x04, 0x37
        /*0002*/ 	.short	(.L_126 - .L_125)
.L_125:
        /*0004*/ 	.word	0x00000082


	//----- nvinfo : EIATTR_KPARAM_INFO
	.align		4
.L_126:
        /*0008*/ 	.byte	0x04, 0x17
        /*000a*/ 	.short	(.L_128 - .L_127)
.L_127:
        /*000c*/ 	.word	0x00000000
        /*0010*/ 	.short	0x0000
        /*0012*/ 	.short	0x0000
        /*0014*/ 	.byte	0x00, 0xf5, 0x21, 0x00


	//----- nvinfo : EIATTR_SPARSE_MMA_MASK
	.align		4
.L_128:
        /*0018*/ 	.byte	0x03, 0x50
        /*001a*/ 	.short	0x0000


	//----- nvinfo : EIATTR_MAXREG_COUNT
	.align		4
        /*001c*/ 	.byte	0x03, 0x1b
        /*001e*/ 	.short	0x00ff


	//----- nvinfo : EIATTR_EXTERNS
	.align		4
        /*0020*/ 	.byte	0x04, 0x0f
        /*0022*/ 	.short	(.L_130 - .L_129)


	//   ....[0]....
	.align		4
.L_129:
        /*0024*/ 	.word	index@(vprintf)


	//----- nvinfo : EIATTR_MERCURY_ISA_VERSION
	.align		4
.L_130:
        /*0028*/ 	.byte	0x03, 0x5f
        /*002a*/ 	.short	0x0101


	//----- nvinfo : EIATTR_VRC_CTA_INIT_COUNT
	.align		4
        /*002c*/ 	.byte	0x02, 0x4a
	.zero		1
	.zero		1


	//----- nvinfo : EIATTR_SYSCALL_OFFSETS
	.align		4
        /*0030*/ 	.byte	0x04, 0x46
        /*0032*/ 	.short	(.L_132 - .L_131)


	//   ....[0]....
.L_131:
        /*0034*/ 	.word	0x00000300


	//   ....[1]....
        /*0038*/ 	.word	0x00000450


	//   ....[2]....
        /*003c*/ 	.word	0x00000540


	//----- nvinfo : EIATTR_EXIT_INSTR_OFFSETS
	.align		4
.L_132:
        /*0040*/ 	.byte	0x04, 0x1c
        /*0042*/ 	.short	(.L_134 - .L_133)


	//   ....[0]....
.L_133:
        /*0044*/ 	.word	0x00000070


	//----- nvinfo : EIATTR_CRS_STACK_SIZE
	.align		4
.L_134:
        /*0048*/ 	.byte	0x04, 0x1e
        /*004a*/ 	.short	(.L_136 - .L_135)
.L_135:
        /*004c*/ 	.word	0x00000000


	//----- nvinfo : EIATTR_CBANK_PARAM_SIZE
	.align		4
.L_136:
        /*0050*/ 	.byte	0x03, 0x19
        /*0052*/ 	.short	0x0008


	//----- nvinfo : EIATTR_PARAM_CBANK
	.align		4
        /*0054*/ 	.byte	0x04, 0x0a
        /*0056*/ 	.short	(.L_138 - .L_137)
	.align		4
.L_137:
        /*0058*/ 	.word	index@(.nv.constant0._Z10just_printP7bp_node)
        /*005c*/ 	.short	0x0380
        /*005e*/ 	.short	0x0008


	//----- nvinfo : EIATTR_SW_WAR
	.align		4
.L_138:
        /*0060*/ 	.byte	0x04, 0x36
        /*0062*/ 	.short	(.L_140 - .L_139)
.L_139:
        /*0064*/ 	.word	0x00000008
.L_140:


//--------------------- .nv.info._Z16just_join_inodesPP7bp_nodePiS1_i --------------------------
	.section	.nv.info._Z16just_join_inodesPP7bp_nodePiS1_i,"",@"SHT_CUDA_INFO"
	.sectionflags	@""
	.align	4


	//----- nvinfo : EIATTR_CUDA_API_VERSION
	.align		4
        /*0000*/ 	.byte	0x04, 0x37
        /*0002*/ 	.short	(.L_142 - .L_141)
.L_141:
        /*0004*/ 	.word	0x00000082


	//----- nvinfo : EIATTR_KPARAM_INFO
	.align		4
.L_142:
        /*0008*/ 	.byte	0x04, 0x17
        /*000a*/ 	.short	(.L_144 - .L_143)
.L_143:
        /*000c*/ 	.word	0x00000000
        /*0010*/ 	.short	0x0003
        /*0012*/ 	.short	0x0018
        /*0014*/ 	.byte	0x00, 0xf0, 0x11, 0x00


	//----- nvinfo : EIATTR_KPARAM_INFO
	.align		4
.L_144:
        /*0018*/ 	.byte	0x04, 0x17
        /*001a*/ 	.short	(.L_146 - .L_145)
.L_145:
        /*001c*/ 	.word	0x00000000
        /*0020*/ 	.short	0x0002
        /*0022*/ 	.short	0x0010
        /*0024*/ 	.byte	0x00, 0xf5, 0x21, 0x00


	//----- nvinfo : EIATTR_KPARAM_INFO
	.align		4
.L_146:
        /*0028*/ 	.byte	0x04, 0x17
        /*002a*/ 	.short	(.L_148 - .L_147)
.L_147:
        /*002c*/ 	.word	0x00000000
        /*0030*/ 	.short	0x0001
        /*0032*/ 	.short	0x0008
        /*0034*/ 	.byte	0x00, 0xf5, 0x21, 0x00


	//----- nvinfo : EIATTR_KPARAM_INFO
	.align		4
.L_148:
        /*0038*/ 	.byte	0x04, 0x17
        /*003a*/ 	.short	(.L_150 - .L_149)
.L_149:
        /*003c*/ 	.word	0x00000000
        /*0040*/ 	.short	0x0000
        /*0042*/ 	.short	0x0000
        /*0044*/ 	.byte	0x00, 0xf5, 0x21, 0x00


	//----- nvinfo : EIATTR_SPARSE_MMA_MASK
	.align		4
.L_150:
        /*0048*/ 	.byte	0x03, 0x50
        /*004a*/ 	.short	0x0000


	//----- nvinfo : EIATTR_MAXREG_COUNT
	.align		4
        /*004c*/ 	.byte	0x03, 0x1b
        /*004e*/ 	.short	0x00ff


	//----- nvinfo : EIATTR_MERCURY_ISA_VERSION
	.align		4
        /*0050*/ 	.byte	0x03, 0x5f
        /*0052*/ 	.short	0x0101


	//----- nvinfo : EIATTR_VRC_CTA_INIT_COUNT
	.align		4
        /*0054*/ 	.byte	0x02, 0x4a
	.zero		1
	.zero		1


	//----- nvinfo : EIATTR_EXIT_INSTR_OFFSETS
	.align		4
        /*0058*/ 	.byte	0x04, 0x1c
        /*005a*/ 	.short	(.L_152 - .L_151)


	//   ....[0]....
.L_151:
        /*005c*/ 	.word	0x00000070


	//   ....[1]....
        /*0060*/ 	.word	0x00000140


	//----- nvinfo : EIATTR_CBANK_PARAM_SIZE
	.align		4
.L_152:
        /*0064*/ 	.byte	0x03, 0x19
        /*0066*/ 	.short	0x001c


	//----- nvinfo : EIATTR_PARAM_CBANK
	.align		4
        /*0068*/ 	.byte	0x04, 0x0a
        /*006a*/ 	.short	(.L_154 - .L_153)
	.align		4
.L_153:
        /*006c*/ 	.word	index@(.nv.constant0._Z16just_join_inodesPP7bp_nodePiS1_i)
        /*0070*/ 	.short	0x0380
        /*0072*/ 	.short	0x001c


	//----- nvinfo : EIATTR_SW_WAR
	.align		4
.L_154:
        /*0074*/ 	.byte	0x04, 0x36
        /*0076*/ 	.short	(.L_156 - .L_155)
.L_155:
        /*0078*/ 	.word	0x00000008
.L_156:


//--------------------- .nv.info._Z13just_join_lfsPP7bp_nodei --------------------------
	.section	.nv.info._Z13just_join_lfsPP7bp_nodei,"",@"SHT_CUDA_INFO"
	.sectionflags	@""
	.align	4


	//----- nvinfo : EIATTR_CUDA_API_VERSION
	.align		4
        /*0000*/ 	.byte	0x04, 0x37
        /*0002*/ 	.short	(.L_158 - .L_157)
.L_157:
        /*0004*/ 	.word	0x00000082


	//----- nvinfo : EIATTR_KPARAM_INFO
	.align		4
.L_158:
        /*0008*/ 	.byte	0x04, 0x17
        /*000a*/ 	.short	(.L_160 - .L_159)
.L_159:
        /*000c*/ 	.word	0x00000000
        /*0010*/ 	.short	0x0001
        /*0012*/ 	.short	0x0008
        /*0014*/ 	.byte	0x00, 0xf0, 0x11, 0x00


	//----- nvinfo : EIATTR_KPARAM_INFO
	.align		4
.L_160:
        /*0018*/ 	.byte	0x04, 0x17
        /*001a*/ 	.short	(.L_162 - .L_161)
.L_161:
        /*001c*/ 	.word	0x00000000
        /*0020*/ 	.short	0x0000
        /*0022*/ 	.short	0x0000
        /*0024*/ 	.byte	0x00, 0xf5, 0x21, 0x00


	//----- nvinfo : EIATTR_SPARSE_MMA_MASK
	.align		4
.L_162:
        /*0028*/ 	.byte	0x03, 0x50
        /*002a*/ 	.short	0x0000


	//----- nvinfo : EIATTR_MAXREG_COUNT
	.align		4
        /*002c*/ 	.byte	0x03, 0x1b
        /*002e*/ 	.short	0x00ff


	//----- nvinfo : EIATTR_MERCURY_ISA_VERSION
	.align		4
        /*0030*/ 	.byte	0x03, 0x5f
        /*0032*/ 	.short	0x0101


	//----- nvinfo : EIATTR_VRC_CTA_INIT_COUNT
	.align		4
        /*0034*/ 	.byte	0x02, 0x4a
	.zero		1
	.zero		1


	//----- nvinfo : EIATTR_EXIT_INSTR_OFFSETS
	.align		4
        /*0038*/ 	.byte	0x04, 0x1c
        /*003a*/ 	.short	(.L_164 - .L_163)


	//   ....[0]....
.L_163:
        /*003c*/ 	.word	0x00000080


	//   ....[1]....
        /*0040*/ 	.word	0x00000110


	//----- nvinfo : EIATTR_CBANK_PARAM_SIZE
	.align		4
.L_164:
        /*0044*/ 	.byte	0x03, 0x19
        /*0046*/ 	.short	0x000c


	//----- nvinfo : EIATTR_PARAM_CBANK
	.align		4
        /*0048*/ 	.byte	0x04, 0x0a
        /*004a*/ 	.short	(.L_166 - .L_165)
	.align		4
.L_165:
        /*004c*/ 	.word	index@(.nv.constant0._Z13just_join_lfsPP7bp_nodei)
        /*0050*/ 	.short	0x0380
        /*0052*/ 	.short	0x000c


	//----- nvinfo : EIATTR_SW_WAR
	.align		4
.L_166:
        /*0054*/ 	.byte	0x04, 0x36
        /*0056*/ 	.short	(.L_168 - .L_167)
.L_167:
        /*0058*/ 	.word	0x00000008
.L_168:


//--------------------- .nv.callgraph             --------------------------
	.section	.nv.callgraph,"",@"SHT_CUDA_CALLGRAPH"
	.align	4
	.sectionentsize	8
	.align		4
        /*0000*/ 	.word	0x00000000
	.align		4
        /*0004*/ 	.word	0xffffffff
	.align		4
        /*0008*/ 	.word	index@(_Z10just_printP7bp_node)
	.align		4
        /*000c*/ 	.word	index@(vprintf)
	.align		4
        /*0010*/ 	.word	0x00000000
	.align		4
        /*0014*/ 	.word	0xfffffffe
	.align		4
        /*0018*/ 	.word	0x00000000
	.align		4
        /*001c*/ 	.word	0xfffffffd
	.align		4
        /*0020*/ 	.word	0x00000000
	.align		4
        /*0024*/ 	.word	0xfffffffc


//--------------------- .nv.constant4             --------------------------
	.section	.nv.constant4,"a",@progbits
	.align	8
	.align		8
.nv.constant4:
        /*0000*/ 	.dword	$str
	.align		8
        /*0008*/ 	.dword	$str$1
	.align		8
        /*0010*/ 	.dword	$str$2
	.align		8
        /*0018*/ 	.dword	vprintf


//--------------------- .text._Z11cuda_updatePiS_PS_S_P7bp_nodeii --------------------------
	.section	.text._Z11cuda_updatePiS_PS_S_P7bp_nodeii,"ax",@progbits
	.align	128
        .global         _Z11cuda_updatePiS_PS_S_P7bp_nodeii
        .type           _Z11cuda_updatePiS_PS_S_P7bp_nodeii,@function
        .size           _Z11cuda_updatePiS_PS_S_P7bp_nodeii,(.L_x_60 - _Z11cuda_updatePiS_PS_S_P7bp_nodeii)
        .other          _Z11cuda_updatePiS_PS_S_P7bp_nodeii,@"STO_CUDA_ENTRY STV_DEFAULT"
_Z11cuda_updatePiS_PS_S_P7bp_nodeii:
.text._Z11cuda_updatePiS_PS_S_P7bp_nodeii:
[----:B------:R-:W-:Y:S01]  /*0000*/  LDC R1, c[0x0][0x37c] ;  /* 0x0000df00ff017b82 */ /* 0x000fe20000000800 */
[----:B------:R-:W0:Y:S07]  /*0010*/  S2R R3, SR_TID.X ;  /* 0x0000000000037919 */ /* 0x000e2e0000002100 */
[----:B------:R-:W0:Y:S01]  /*0020*/  S2UR UR4, SR_CTAID.X ;  /* 0x00000000000479c3 */ /* 0x000e220000002500 */
[----:B------:R-:W1:Y:S07]  /*0030*/  LDCU UR5, c[0x0][0x3a8] ;  /* 0x00007500ff0577ac */ /* 0x000e6e0008000800 */
[----:B------:R-:W0:Y:S02]  /*0040*/  LDC R0, c[0x0][0x360] ;  /* 0x0000d800ff007b82 */ /* 0x000e240000000800 */
[----:B0-----:R-:W-:-:S05]  /*0050*/  IMAD R0, R0, UR4, R3 ;  /* 0x0000000400007c24 */ /* 0x001fca000f8e0203 */
[----:B-1----:R-:W-:-:S13]  /*0060*/  ISETP.GE.AND P0, PT, R0, UR5, PT ;  /* 0x0000000500007c0c */ /* 0x002fda000bf06270 */
[----:B------:R-:W-:Y:S05]  /*0070*/  @P0 EXIT ;  /* 0x000000000000094d */ /* 0x000fea0003800000 */
[----:B------:R-:W0:Y:S02]  /*0080*/  LDCU.64 UR4, c[0x0][0x3a0] ;  /* 0x00007400ff0477ac */ /* 0x000e240008000a00 */
[----:B0-----:R-:W-:-:S04]  /*0090*/  ISETP.NE.U32.AND P0, PT, RZ, UR4, PT ;  /* 0x00000004ff007c0c */ /* 0x001fc8000bf05070 */
[----:B------:R-:W-:-:S13]  /*00a0*/  ISETP.NE.AND.EX P0, PT, RZ, UR5, PT, P0 ;  /* 0x00000005ff007c0c */ /* 0x000fda000bf05300 */
[----:B------:R-:W-:Y:S05]  /*00b0*/  @!P0 EXIT ;  /* 0x000000000000894d */ /* 0x000fea0003800000 */
[----:B------:R-:W0:Y:S01]  /*00c0*/  LDCU.64 UR6, c[0x0][0x3a0] ;  /* 0x00007400ff0677ac */ /* 0x000e220008000a00 */
[----:B------:R-:W1:Y:S01]  /*00d0*/  LDC.64 R2, c[0x0][0x380] ;  /* 0x0000e000ff027b82 */ /* 0x000e620000000a00 */
[----:B------:R-:W2:Y:S01]  /*00e0*/  LDCU.64 UR4, c[0x0][0x358] ;  /* 0x00006b00ff0477ac */ /* 0x000ea20008000a00 */
[----:B0-----:R-:W-:Y:S02]  /*00f0*/  IMAD.U32 R4, RZ, RZ, UR6 ;  /* 0x00000006ff047e24 */ /* 0x001fe4000f8e00ff */
[----:B------:R-:W-:-:S05]  /*0100*/  IMAD.U32 R5, RZ, RZ, UR7 ;  /* 0x00000007ff057e24 */ /* 0x000fca000f8e00ff */
[----:B--2---:R-:W2:Y:S01]  /*0110*/  LDG.E.U8 R6, desc[UR4][R4.64] ;  /* 0x0000000404067981 */ /* 0x004ea2000c1e1100 */
[----:B------:R-:W-:-:S04]  /*0120*/  IMAD R7, R0, 0x3, RZ ;  /* 0x0000000300077824 */ /* 0x000fc800078e02ff */
[----:B-1----:R-:W-:-:S05]  /*0130*/  IMAD.WIDE R2, R7, 0x4, R2 ;  /* 0x0000000407027825 */ /* 0x002fca00078e0202 */
[----:B------:R0:W5:Y:S01]  /*0140*/  LDG.E R8, desc[UR4][R2.64] ;  /* 0x0000000402087981 */ /* 0x000162000c1e1900 */
[----:B--2---:R-:W-:-:S13]  /*0150*/  ISETP.NE.AND P0, PT, R6, RZ, PT ;  /* 0x000000ff0600720c */ /* 0x004fda0003f05270 */
[----:B0-----:R-:W-:Y:S05]  /*0160*/  @P0 BRA `(.L_x_0) ;  /* 0x00000000006c0947 */ /* 0x001fea0003800000 */
[----:B------:R-:W-:Y:S01]  /*0170*/  BSSY.RECONVERGENT B0, `(.L_x_0) ;  /* 0x000001a000007945 */ /* 0x000fe20003800200 */
.L_x_6:
[----:B------:R-:W2:Y:S01]  /*0180*/  LD.E R10, desc[UR4][R4.64+0x3c] ;  /* 0x00003c04040a7980 */ /* 0x000ea2000c101900 */
[----:B------:R-:W-:Y:S01]  /*0190*/  BSSY.RECONVERGENT B1, `(.L_x_1) ;  /* 0x0000014000017945 */ /* 0x000fe20003800200 */
[----:B--2---:R-:W-:-:S13]  /*01a0*/  ISETP.GE.AND P0, PT, R10, 0x1, PT ;  /* 0x000000010a00780c */ /* 0x004fda0003f06270 */
[----:B------:R-:W-:Y:S05]  /*01b0*/  @!P0 BRA `(.L_x_2) ;  /* 0x0000000000448947 */ /* 0x000fea0003800000 */
[----:B------:R-:W-:Y:S01]  /*01c0*/  IADD3 R12, PT, PT, R10, -0x1, RZ ;  /* 0xffffffff0a0c7810 */ /* 0x000fe20007ffe0ff */
[----:B------:R-:W-:-:S07]  /*01d0*/  IMAD.MOV.U32 R9, RZ, RZ, RZ ;  /* 0x000000ffff097224 */ /* 0x000fce00078e00ff */
.L_x_5:
[----:B------:R-:W-:-:S05]  /*01e0*/  IMAD.WIDE.U32 R6, R9, 0x4, R4 ;  /* 0x0000000409067825 */ /* 0x000fca00078e0004 */
[----:B------:R-:W2:Y:S02]  /*01f0*/  LD.E R11, desc[UR4][R6.64+0x4] ;  /* 0x00000404060b7980 */ /* 0x000ea4000c101900 */
[----:B--2--5:R-:W-:-:S13]  /*0200*/  ISETP.GE.AND P0, PT, R8, R11, PT ;  /* 0x0000000b0800720c */ /* 0x024fda0003f06270 */
[----:B------:R-:W-:Y:S05]  /*0210*/  @!P0 BRA `(.L_x_3) ;  /* 0x0000000000248947 */ /* 0x000fea0003800000 */
[----:B------:R-:W-:-:S13]  /*0220*/  ISETP.NE.AND P0, PT, R9, R12, PT ;  /* 0x0000000c0900720c */ /* 0x000fda0003f05270 */
[----:B------:R-:W-:Y:S05]  /*0230*/  @!P0 BRA `(.L_x_4) ;  /* 0x0000000000108947 */ /* 0x000fea0003800000 */
[----:B------:R-:W-:-:S04]  /*0240*/  IADD3 R9, PT, PT, R9, 0x1, RZ ;  /* 0x0000000109097810 */ /* 0x000fc80007ffe0ff */
[----:B------:R-:W-:-:S13]  /*0250*/  ISETP.GE.AND P0, PT, R9, R10, PT ;  /* 0x0000000a0900720c */ /* 0x000fda0003f06270 */
[----:B------:R-:W-:Y:S05]  /*0260*/  @!P0 BRA `(.L_x_5) ;  /* 0xfffffffc00dc8947 */ /* 0x000fea000383ffff */
[----:B------:R-:W-:Y:S05]  /*0270*/  BRA `(.L_x_2) ;  /* 0x0000000000147947 */ /* 0x000fea0003800000 */
.L_x_4:
[----:B------:R-:W-:-:S06]  /*0280*/  IMAD.WIDE.U32 R4, R12, 0x8, R4 ;  /* 0x000000080c047825 */ /* 0x000fcc00078e0004 */
[----:B------:R-:W5:Y:S01]  /*0290*/  LD.E.64 R4, desc[UR4][R4.64+0x48] ;  /* 0x0000480404047980 */ /* 0x000f62000c101b00 */
[----:B------:R-:W-:Y:S05]  /*02a0*/  BRA `(.L_x_2) ;  /* 0x0000000000087947 */ /* 0x000fea0003800000 */
.L_x_3:
[----:B------:R-:W-:-:S06]  /*02b0*/  IMAD.WIDE.U32 R4, R9, 0x4, R6 ;  /* 0x0000000409047825 */ /* 0x000fcc00078e0006 */
[----:B------:R-:W5:Y:S02]  /*02c0*/  LD.E.64 R4, desc[UR4][R4.64+0x40] ;  /* 0x0000400404047980 */ /* 0x000f64000c101b00 */
.L_x_2:
[----:B------:R-:W-:Y:S05]  /*02d0*/  BSYNC.RECONVERGENT B1 ;  /* 0x0000000000017941 */ /* 0x000fea0003800200 */
.L_x_1:
[----:B-----5:R-:W2:Y:S02]  /*02e0*/  LD.E.U8 R6, desc[UR4][R4.64] ;  /* 0x0000000404067980 */ /* 0x020ea4000c101100 */
[----:B--2---:R-:W-:-:S13]  /*02f0*/  ISETP.NE.AND P0, PT, R6, RZ, PT ;  /* 0x000000ff0600720c */ /* 0x004fda0003f05270 */
[----:B------:R-:W-:Y:S05]  /*0300*/  @!P0 BRA `(.L_x_6) ;  /* 0xfffffffc009c8947 */ /* 0x000fea000383ffff */
[----:B------:R-:W-:Y:S05]  /*0310*/  BSYNC.RECONVERGENT B0 ;  /* 0x0000000000007941 */ /* 0x000fea0003800200 */
.L_x_0:
[----:B------:R-:W2:Y:S02]  /*0320*/  LD.E R10, desc[UR4][R4.64+0x3c] ;  /* 0x00003c04040a7980 */ /* 0x000ea4000c101900 */
[----:B--2---:R-:W-:-:S13]  /*0330*/  ISETP.GE.AND P0, PT, R10, 0x1, PT ;  /* 0x000000010a00780c */ /* 0x004fda0003f06270 */
[----:B------:R-:W-:Y:S05]  /*0340*/  @!P0 EXIT ;  /* 0x000000000000894d */ /* 0x000fea0003800000 */
[----:B------:R-:W2:Y:S01]  /*0350*/  LD.E R7, desc[UR4][R4.64+0x4] ;  /* 0x0000040404077980 */ /* 0x000ea2000c101900 */
[----:B------:R-:W-:Y:S01]  /*0360*/  BSSY.RECONVERGENT B0, `(.L_x_7) ;  /* 0x000000f000007945 */ /* 0x000fe20003800200 */
[----:B--2--5:R-:W-:-:S13]  /*0370*/  ISETP.NE.AND P0, PT, R7, R8, PT ;  /* 0x000000080700720c */ /* 0x024fda0003f05270 */
[----:B------:R-:W-:Y:S05]  /*0380*/  @!P0 BRA `(.L_x_8) ;  /* 0x0000000000308947 */ /* 0x000fea0003800000 */
[----:B------:R-:W-:Y:S01]  /*0390*/  BSSY.RECONVERGENT B1, `(.L_x_9) ;  /* 0x0000009000017945 */ /* 0x000fe20003800200 */
[----:B------:R-:W-:-:S07]  /*03a0*/  IMAD.MOV.U32 R9, RZ, RZ, RZ ;  /* 0x000000ffff097224 */ /* 0x000fce00078e00ff */
.L_x_10:
[----:B------:R-:W-:-:S04]  /*03b0*/  IADD3 R9, PT, PT, R9, 0x1, RZ ;  /* 0x0000000109097810 */ /* 0x000fc80007ffe0ff */
[----:B------:R-:W-:-:S13]  /*03c0*/  ISETP.GE.AND P0, PT, R9, R10, PT ;  /* 0x0000000a0900720c */ /* 0x000fda0003f06270 */
[----:B------:R-:W-:Y:S05]  /*03d0*/  @P0 EXIT ;  /* 0x000000000000094d */ /* 0x000fea0003800000 */
[----:B------:R-:W-:-:S05]  /*03e0*/  IMAD.WIDE.U32 R6, R9, 0x4, R4 ;  /* 0x0000000409067825 */ /* 0x000fca00078e0004 */
[----:B------:R-:W2:Y:S02]  /*03f0*/  LD.E R11, desc[UR4][R6.64+0x4] ;  /* 0x00000404060b7980 */ /* 0x000ea4000c101900 */
[----:B--2---:R-:W-:-:S13]  /*0400*/  ISETP.NE.AND P0, PT, R11, R8, PT ;  /* 0x000000080b00720c */ /* 0x004fda0003f05270 */
[----:B------:R-:W-:Y:S05]  /*0410*/  @P0 BRA `(.L_x_10) ;  /* 0xfffffffc00e40947 */ /* 0x000fea000383ffff */
[----:B------:R-:W-:Y:S05]  /*0420*/  BSYNC.RECONVERGENT B1 ;  /* 0x0000000000017941 */ /* 0x000fea0003800200 */
.L_x_9:
[----:B------:R-:W-:Y:S01]  /*0430*/  IMAD.MOV.U32 R4, RZ, RZ, R6 ;  /* 0x000000ffff047224 */ /* 0x000fe200078e0006 */
[----:B------:R-:W-:-:S07]  /*0440*/  MOV R5, R7 ;  /* 0x0000000700057202 */ /* 0x000fce0000000f00 */
.L_x_8:
[----:B------:R-:W-:Y:S05]  /*0450*/  BSYNC.RECONVERGENT B0 ;  /* 0x0000000000007941 */ /* 0x000fea0003800200 */
.L_x_7:
[----:B------:R-:W2:Y:S02]  /*0460*/  LD.E R8, desc[UR4][R4.64+0x20] ;  /* 0x0000200404087980 */ /* 0x000ea4000c101900 */
[----:B--2---:R-:W-:-:S13]  /*0470*/  ISETP.NE.AND P0, PT, R8, -0x1, PT ;  /* 0xffffffff0800780c */ /* 0x004fda0003f05270 */
[----:B------:R-:W-:Y:S05]  /*0480*/  @!P0 EXIT ;  /* 0x000000000000894d */ /* 0x000fea0003800000 */
[----:B------:R-:W2:Y:S01]  /*0490*/  LDG.E R6, desc[UR4][R2.64+0x4] ;  /* 0x0000040402067981 */ /* 0x000ea2000c1e1900 */
[----:B------:R-:W0:Y:S03]  /*04a0*/  LDC R13, c[0x0][0x3ac] ;  /* 0x0000eb00ff0d7b82 */ /* 0x000e260000000800 */
[----:B------:R-:W3:Y:S05]  /*04b0*/  LDG.E R15, desc[UR4][R2.64+0x8] ;  /* 0x00000804020f7981 */ /* 0x000eea000c1e1900 */
[----:B------:R-:W1:Y:S01]  /*04c0*/  LDC.64 R4, c[0x0][0x398] ;  /* 0x0000e600ff047b82 */ /* 0x000e620000000a00 */
[----:B0-----:R-:W-:-:S07]  /*04d0*/  IMAD R13, R8, R13, -0x1 ;  /* 0xffffffff080d7424 */ /* 0x001fce00078e020d */
[----:B------:R-:W0:Y:S01]  /*04e0*/  LDC.64 R8, c[0x0][0x388] ;  /* 0x0000e200ff087b82 */ /* 0x000e220000000a00 */
[----:B--2---:R-:W-:-:S04]  /*04f0*/  IMAD.IADD R7, R6, 0x1, R13 ;  /* 0x0000000106077824 */ /* 0x004fc800078e020d */
[----:B-1----:R-:W-:-:S05]  /*0500*/  IMAD.WIDE R6, R7, 0x4, R4 ;  /* 0x0000000407067825 */ /* 0x002fca00078e0204 */
[----:B---3--:R-:W-:Y:S04]  /*0510*/  REDG.E.ADD.STRONG.GPU desc[UR4][R6.64], R15 ;  /* 0x0000000f0600798e */ /* 0x008fe8000c12e104 */
[----:B------:R-:W2:Y:S01]  /*0520*/  LDG.E R10, desc[UR4][R2.64+0x4] ;  /* 0x00000404020a7981 */ /* 0x000ea2000c1e1900 */
[C---:B0-----:R-:W-:Y:S01]  /*0530*/  IMAD.WIDE R8, R0.reuse, 0x4, R8 ;  /* 0x0000000400087825 */ /* 0x041fe200078e0208 */
[----:B--2---:R-:W-:Y:S02]  /*0540*/  IADD3 R17, PT, PT, R13, R10, RZ ;  /* 0x0000000a0d117210 */ /* 0x004fe40007ffe0ff */
[----:B------:R-:W0:Y:S03]  /*0550*/  LDC.64 R10, c[0x0][0x390] ;  /* 0x0000e400ff0a7b82 */ /* 0x000e260000000a00 */
[----:B------:R-:W-:Y:S04]  /*0560*/  STG.E desc[UR4][R8.64], R17 ;  /* 0x0000001108007986 */ /* 0x000fe8000c101904 */
[----:B------:R-:W2:Y:S01]  /*0570*/  LDG.E R12, desc[UR4][R2.64+0x4] ;  /* 0x00000404020c7981 */ /* 0x000ea2000c1e1900 */
[----:B0-----:R-:W-:-:S04]  /*0580*/  IMAD.WIDE R10, R0, 0x8, R10 ;  /* 0x00000008000a7825 */ /* 0x001fc800078e020a */
[----:B--2---:R-:W-:-:S04]  /*0590*/  IMAD.IADD R13, R13, 0x1, R12 ;  /* 0x000000010d0d7824 */ /* 0x004fc800078e020c */
[----:B------:R-:W-:-:S05]  /*05a0*/  IMAD.WIDE R4, R13, 0x4, R4 ;  /* 0x000000040d047825 */ /* 0x000fca00078e0204 */
[----:B------:R-:W-:Y:S01]  /*05b0*/  STG.E.64 desc[UR4][R10.64], R4 ;  /* 0x000000040a007986 */ /* 0x000fe2000c101b04 */
[----:B------:R-:W-:Y:S05]  /*05c0*/  EXIT ;  /* 0x000000000000794d */ /* 0x000fea0003800000 */
.L_x_11:
[----:B------:R-:W-:-:S00]  /*05d0*/  BRA `(.L_x_11) ;  /* 0xfffffffc00fc7947 */ /* 0x000fc0000383ffff */
[----:B------:R-:W-:-:S00]  /*05e0*/  NOP ;  /* 0x0000000000007918 */ /* 0x000fc00000000000 */
        /* <DEDUP_REMOVED lines=9> */
.L_x_60:


//--------------------- .text._Z14cuda_range_valPiPP7bp_nodePS_i --------------------------
	.section	.text._Z14cuda_range_valPiPP7bp_nodePS_i,"ax",@progbits
	.align	128
        .global         _Z14cuda_range_valPiPP7bp_nodePS_i
        .type           _Z14cuda_range_valPiPP7bp_nodePS_i,@function
        .size           _Z14cuda_range_valPiPP7bp_nodePS_i,(.L_x_61 - _Z14cuda_range_valPiPP7bp_nodePS_i)
        .other          _Z14cuda_range_valPiPP7bp_nodePS_i,@"STO_CUDA_ENTRY STV_DEFAULT"
_Z14cuda_range_valPiPP7bp_nodePS_i:
.text._Z14cuda_range_valPiPP7bp_nodePS_i:
        /* <DEDUP_REMOVED lines=8> */
[----:B------:R-:W0:Y:S01]  /*0080*/  LDC.64 R2, c[0x0][0x388] ;  /* 0x0000e200ff027b82 */ /* 0x000e220000000a00 */
[----:B------:R-:W1:Y:S01]  /*0090*/  LDCU.64 UR4, c[0x0][0x358] ;  /* 0x00006b00ff0477ac */ /* 0x000e620008000a00 */
[----:B0-----:R-:W-:-:S05]  /*00a0*/  IMAD.WIDE R2, R7, 0x8, R2 ;  /* 0x0000000807027825 */ /* 0x001fca00078e0202 */
[----:B-1----:R-:W2:Y:S02]  /*00b0*/  LDG.E.64 R10, desc[UR4][R2.64] ;  /* 0x00000004020a7981 */ /* 0x002ea4000c1e1b00 */
[----:B--2---:R-:W-:-:S04]  /*00c0*/  ISETP.NE.U32.AND P0, PT, R10, RZ, PT ;  /* 0x000000ff0a00720c */ /* 0x004fc80003f05070 */
[----:B------:R-:W-:-:S13]  /*00d0*/  ISETP.NE.AND.EX P0, PT, R11, RZ, PT, P0 ;  /* 0x000000ff0b00720c */ /* 0x000fda0003f05300 */
[----:B------:R-:W-:Y:S05]  /*00e0*/  @!P0 EXIT ;  /* 0x000000000000894d */ /* 0x000fea0003800000 */
[----:B------:R-:W0:Y:S01]  /*00f0*/  LDC.64 R4, c[0x0][0x390] ;  /* 0x0000e400ff047b82 */ /* 0x000e220000000a00 */
[----:B------:R-:W-:Y:S02]  /*0100*/  IMAD.SHL.U32 R9, R7, 0x2, RZ ;  /* 0x0000000207097824 */ /* 0x000fe400078e00ff */
[----:B------:R-:W-:Y:S02]  /*0110*/  IMAD.MOV.U32 R6, RZ, RZ, R10 ;  /* 0x000000ffff067224 */ /* 0x000fe400078e000a */
[----:B------:R-:W-:-:S03]  /*0120*/  IMAD.MOV.U32 R13, RZ, RZ, RZ ;  /* 0x000000ffff0d7224 */ /* 0x000fc600078e00ff */
[----:B------:R-:W1:Y:S01]  /*0130*/  LDC.64 R2, c[0x0][0x380] ;  /* 0x0000e000ff027b82 */ /* 0x000e620000000a00 */
[----:B0-----:R-:W-:Y:S01]  /*0140*/  IMAD.WIDE R4, R7, 0x8, R4 ;  /* 0x0000000807047825 */ /* 0x001fe200078e0204 */
[----:B------:R-:W-:-:S03]  /*0150*/  MOV R7, R11 ;  /* 0x0000000b00077202 */ /* 0x000fc60000000f00 */
[----:B-1----:R-:W-:-:S07]  /*0160*/  IMAD.WIDE R2, R9, 0x4, R2 ;  /* 0x0000000409027825 */ /* 0x002fce00078e0202 */
.L_x_17:
[----:B------:R-:W2:Y:S04]  /*0170*/  LDG.E R9, desc[UR4][R2.64+0x4] ;  /* 0x0000040402097981 */ /* 0x000ea8000c1e1900 */
[----:B------:R-:W2:Y:S02]  /*0180*/  LDG.E R0, desc[UR4][R6.64+0x4] ;  /* 0x0000040406007981 */ /* 0x000ea4000c1e1900 */
[----:B--2---:R-:W-:-:S13]  /*0190*/  ISETP.GT.AND P0, PT, R0, R9, PT ;  /* 0x000000090000720c */ /* 0x004fda0003f04270 */
[----:B------:R-:W-:Y:S05]  /*01a0*/  @P0 EXIT ;  /* 0x000000000000094d */ /* 0x000fea0003800000 */
[----:B------:R-:W2:Y:S01]  /*01b0*/  LDG.E R15, desc[UR4][R6.64+0x3c] ;  /* 0x00003c04060f7981 */ /* 0x000ea2000c1e1900 */
[----:B------:R-:W-:Y:S01]  /*01c0*/  BSSY.RECONVERGENT B0, `(.L_x_12) ;  /* 0x0000017000007945 */ /* 0x000fe20003800200 */
[----:B--2---:R-:W-:-:S13]  /*01d0*/  ISETP.GE.AND P0, PT, R15, 0x1, PT ;  /* 0x000000010f00780c */ /* 0x004fda0003f06270 */
[----:B------:R-:W-:Y:S05]  /*01e0*/  @!P0 BRA `(.L_x_13) ;  /* 0x0000000000508947 */ /* 0x000fea0003800000 */
[----:B------:R-:W-:-:S07]  /*01f0*/  HFMA2 R0, -RZ, RZ, 0, 0 ;  /* 0x00000000ff007431 */ /* 0x000fce00000001ff */
.L_x_16:
[C---:B0-----:R-:W-:Y:S01]  /*0200*/  IMAD.WIDE.U32 R10, R0.reuse, 0x4, R6 ;  /* 0x00000004000a7825 */ /* 0x041fe200078e0006 */
[----:B------:R-:W2:Y:S04]  /*0210*/  LDG.E R8, desc[UR4][R2.64] ;  /* 0x0000000402087981 */ /* 0x000ea8000c1e1900 */
[----:B------:R-:W2:Y:S01]  /*0220*/  LDG.E R9, desc[UR4][R10.64+0x4] ;  /* 0x000004040a097981 */ /* 0x000ea2000c1e1900 */
[----:B------:R-:W-:Y:S01]  /*0230*/  BSSY.RECONVERGENT B1, `(.L_x_14) ;  /* 0x000000d000017945 */ /* 0x000fe20003800200 */
[----:B------:R-:W-:Y:S01]  /*0240*/  VIADD R0, R0, 0x1 ;  /* 0x0000000100007836 */ /* 0x000fe20000000000 */
[----:B--2---:R-:W-:-:S13]  /*0250*/  ISETP.GE.AND P0, PT, R9, R8, PT ;  /* 0x000000080900720c */ /* 0x004fda0003f06270 */
[----:B------:R-:W-:Y:S05]  /*0260*/  @!P0 BRA `(.L_x_15) ;  /* 0x0000000000248947 */ /* 0x000fea0003800000 */
[----:B------:R-:W2:Y:S02]  /*0270*/  LDG.E R8, desc[UR4][R2.64+0x4] ;  /* 0x0000040402087981 */ /* 0x000ea4000c1e1900 */
[----:B--2---:R-:W-:-:S13]  /*0280*/  ISETP.GT.AND P0, PT, R9, R8, PT ;  /* 0x000000080900720c */ /* 0x004fda0003f04270 */
[----:B------:R-:W-:Y:S05]  /*0290*/  @P0 BRA `(.L_x_15) ;  /* 0x0000000000180947 */ /* 0x000fea0003800000 */
[----:B------:R-:W2:Y:S04]  /*02a0*/  LDG.E.64 R8, desc[UR4][R4.64] ;  /* 0x0000000404087981 */ /* 0x000ea8000c1e1b00 */
[----:B------:R-:W3:Y:S01]  /*02b0*/  LDG.E R11, desc[UR4][R10.64+0x20] ;  /* 0x000020040a0b7981 */ /* 0x000ee2000c1e1900 */
[----:B--2---:R-:W-:-:S05]  /*02c0*/  IMAD.WIDE R8, R13, 0x4, R8 ;  /* 0x000000040d087825 */ /* 0x004fca00078e0208 */
[----:B---3--:R0:W-:Y:S04]  /*02d0*/  STG.E desc[UR4][R8.64], R11 ;  /* 0x0000000b08007986 */ /* 0x0081e8000c101904 */
[----:B------:R0:W5:Y:S01]  /*02e0*/  LDG.E R15, desc[UR4][R6.64+0x3c] ;  /* 0x00003c04060f7981 */ /* 0x000162000c1e1900 */
[----:B------:R-:W-:-:S07]  /*02f0*/  IADD3 R13, PT, PT, R13, 0x1, RZ ;  /* 0x000000010d0d7810 */ /* 0x000fce0007ffe0ff */
.L_x_15:
[----:B------:R-:W-:Y:S05]  /*0300*/  BSYNC.RECONVERGENT B1 ;  /* 0x0000000000017941 */ /* 0x000fea0003800200 */
.L_x_14:
[----:B-----5:R-:W-:-:S13]  /*0310*/  ISETP.GE.AND P0, PT, R0, R15, PT ;  /* 0x0000000f0000720c */ /* 0x020fda0003f06270 */
[----:B------:R-:W-:Y:S05]  /*0320*/  @!P0 BRA `(.L_x_16) ;  /* 0xfffffffc00b48947 */ /* 0x000fea000383ffff */
.L_x_13:
[----:B------:R-:W-:Y:S05]  /*0330*/  BSYNC.RECONVERGENT B0 ;  /* 0x0000000000007941 */ /* 0x000fea0003800200 */
.L_x_12:
[----:B0-----:R-:W-:-:S06]  /*0340*/  IMAD.WIDE R6, R15, 0x8, R6 ;  /* 0x000000080f067825 */ /* 0x001fcc00078e0206 */
[----:B------:R-:W2:Y:S02]  /*0350*/  LDG.E.64 R6, desc[UR4][R6.64+0x40] ;  /* 0x0000400406067981 */ /* 0x000ea4000c1e1b00 */
[----:B--2---:R-:W-:-:S04]  /*0360*/  ISETP.NE.U32.AND P0, PT, R6, RZ, PT ;  /* 0x000000ff0600720c */ /* 0x004fc80003f05070 */
[----:B------:R-:W-:-:S13]  /*0370*/  ISETP.NE.AND.EX P0, PT, R7, RZ, PT, P0 ;  /* 0x000000ff0700720c */ /* 0x000fda0003f05300 */
[----:B------:R-:W-:Y:S05]  /*0380*/  @P0 BRA `(.L_x_17) ;  /* 0xfffffffc00780947 */ /* 0x000fea000383ffff */
[----:B------:R-:W-:Y:S05]  /*0390*/  EXIT ;  /* 0x000000000000794d */ /* 0x000fea0003800000 */
.L_x_18:
        /* <DEDUP_REMOVED lines=14> */
.L_x_61:


//--------------------- .text._Z14cuda_range_lenPiS_PP7bp_nodeS1_i --------------------------
	.section	.text._Z14cuda_range_lenPiS_PP7bp_nodeS1_i,"ax",@progbits
	.align	128
        .global         _Z14cuda_range_lenPiS_PP7bp_nodeS1_i
        .type           _Z14cuda_range_lenPiS_PP7bp_nodeS1_i,@function
        .size           _Z14cuda_range_lenPiS_PP7bp_nodeS1_i,(.L_x_62 - _Z14cuda_range_lenPiS_PP7bp_nodeS1_i)
        .other          _Z14cuda_range_lenPiS_PP7bp_nodeS1_i,@"STO_CUDA_ENTRY STV_DEFAULT"
_Z14cuda_range_lenPiS_PP7bp_nodeS1_i:
.text._Z14cuda_range_lenPiS_PP7bp_nodeS1_i:
        /* <DEDUP_REMOVED lines=8> */
[----:B------:R-:W0:Y:S01]  /*0080*/  LDCU.64 UR6, c[0x0][0x398] ;  /* 0x00007300ff0677ac */ /* 0x000e220008000a00 */
[----:B------:R-:W1:Y:S01]  /*0090*/  LDC.64 R2, c[0x0][0x380] ;  /* 0x0000e000ff027b82 */ /* 0x000e620000000a00 */
[----:B------:R-:W-:Y:S01]  /*00a0*/  IMAD.SHL.U32 R5, R11, 0x2, RZ ;  /* 0x000000020b057824 */ /* 0x000fe200078e00ff */
[----:B------:R-:W2:Y:S01]  /*00b0*/  LDCU.64 UR4, c[0x0][0x358] ;  /* 0x00006b00ff0477ac */ /* 0x000ea20008000a00 */
[----:B0-----:R-:W-:-:S04]  /*00c0*/  UISETP.NE.U32.AND UP0, UPT, UR6, URZ, UPT ;  /* 0x000000ff0600728c */ /* 0x001fc8000bf05070 */
[----:B------:R-:W-:Y:S01]  /*00d0*/  UISETP.NE.AND.EX UP0, UPT, UR7, URZ, UPT, UP0 ;  /* 0x000000ff0700728c */ /* 0x000fe2000bf05300 */
[----:B-1----:R-:W-:Y:S01]  /*00e0*/  IMAD.WIDE R2, R5, 0x4, R2 ;  /* 0x0000000405027825 */ /* 0x002fe200078e0202 */
[----:B------:R-:W-:-:S07]  /*00f0*/  CS2R R4, SRZ ;  /* 0x0000000000047805 */ /* 0x000fce000001ff00 */
[----:B--2---:R-:W-:Y:S05]  /*0100*/  BRA.U !UP0, `(.L_x_19) ;  /* 0x0000000108807547 */ /* 0x004fea000b800000 */
[----:B------:R-:W0:Y:S02]  /*0110*/  LDC.64 R4, c[0x0][0x398] ;  /* 0x0000e600ff047b82 */ /* 0x000e240000000a00 */
[----:B0-----:R-:W2:Y:S02]  /*0120*/  LDG.E.U8 R0, desc[UR4][R4.64] ;  /* 0x0000000404007981 */ /* 0x001ea4000c1e1100 */
[----:B--2---:R-:W-:-:S13]  /*0130*/  ISETP.NE.AND P0, PT, R0, RZ, PT ;  /* 0x000000ff0000720c */ /* 0x004fda0003f05270 */
[----:B------:R-:W-:Y:S05]  /*0140*/  @P0 BRA `(.L_x_19) ;  /* 0x0000000000700947 */ /* 0x000fea0003800000 */
[----:B------:R0:W5:Y:S01]  /*0150*/  LDG.E R0, desc[UR4][R2.64] ;  /* 0x0000000402007981 */ /* 0x000162000c1e1900 */
[----:B------:R-:W-:Y:S01]  /*0160*/  BSSY.RECONVERGENT B0, `(.L_x_19) ;  /* 0x000001a000007945 */ /* 0x000fe20003800200 */
.L_x_25:
[----:B------:R-:W2:Y:S01]  /*0170*/  LD.E R8, desc[UR4][R4.64+0x3c] ;  /* 0x00003c0404087980 */ /* 0x000ea2000c101900 */
[----:B------:R-:W-:Y:S01]  /*0180*/  BSSY.RECONVERGENT B1, `(.L_x_20) ;  /* 0x0000014000017945 */ /* 0x000fe20003800200 */
[----:B--2---:R-:W-:-:S13]  /*0190*/  ISETP.GE.AND P0, PT, R8, 0x1, PT ;  /* 0x000000010800780c */ /* 0x004fda0003f06270 */
[----:B------:R-:W-:Y:S05]  /*01a0*/  @!P0 BRA `(.L_x_21) ;  /* 0x0000000000448947 */ /* 0x000fea0003800000 */
[----:B------:R-:W-:Y:S02]  /*01b0*/  VIADD R10, R8, 0xffffffff ;  /* 0xffffffff080a7836 */ /* 0x000fe40000000000 */
[----:B------:R-:W-:-:S07]  /*01c0*/  IMAD.MOV.U32 R9, RZ, RZ, RZ ;  /* 0x000000ffff097224 */ /* 0x000fce00078e00ff */
.L_x_24:
[----:B------:R-:W-:-:S05]  /*01d0*/  IMAD.WIDE.U32 R6, R9, 0x4, R4 ;  /* 0x0000000409067825 */ /* 0x000fca00078e0004 */
[----:B------:R-:W2:Y:S02]  /*01e0*/  LD.E R13, desc[UR4][R6.64+0x4] ;  /* 0x00000404060d7980 */ /* 0x000ea4000c101900 */
[----:B--2--5:R-:W-:-:S13]  /*01f0*/  ISETP.GE.AND P0, PT, R0, R13, PT ;  /* 0x0000000d0000720c */ /* 0x024fda0003f06270 */
[----:B------:R-:W-:Y:S05]  /*0200*/  @!P0 BRA `(.L_x_22) ;  /* 0x0000000000248947 */ /* 0x000fea0003800000 */
[----:B------:R-:W-:-:S13]  /*0210*/  ISETP.NE.AND P0, PT, R9, R10, PT ;  /* 0x0000000a0900720c */ /* 0x000fda0003f05270 */
[----:B------:R-:W-:Y:S05]  /*0220*/  @!P0 BRA `(.L_x_23) ;  /* 0x0000000000108947 */ /* 0x000fea0003800000 */
[----:B------:R-:W-:-:S05]  /*0230*/  VIADD R9, R9, 0x1 ;  /* 0x0000000109097836 */ /* 0x000fca0000000000 */
[----:B------:R-:W-:-:S13]  /*0240*/  ISETP.GE.AND P0, PT, R9, R8, PT ;  /* 0x000000080900720c */ /* 0x000fda0003f06270 */
[----:B------:R-:W-:Y:S05]  /*0250*/  @!P0 BRA `(.L_x_24) ;  /* 0xfffffffc00dc8947 */ /* 0x000fea000383ffff */
[----:B------:R-:W-:Y:S05]  /*0260*/  BRA `(.L_x_21) ;  /* 0x0000000000147947 */ /* 0x000fea0003800000 */
.L_x_23:
[----:B------:R-:W-:-:S06]  /*0270*/  IMAD.WIDE.U32 R4, R10, 0x8, R4 ;  /* 0x000000080a047825 */ /* 0x000fcc00078e0004 */
[----:B------:R-:W5:Y:S01]  /*0280*/  LD.E.64 R4, desc[UR4][R4.64+0x48] ;  /* 0x0000480404047980 */ /* 0x000f62000c101b00 */
[----:B------:R-:W-:Y:S05]  /*0290*/  BRA `(.L_x_21) ;  /* 0x0000000000087947 */ /* 0x000fea0003800000 */
.L_x_22:
[----:B------:R-:W-:-:S06]  /*02a0*/  IMAD.WIDE.U32 R4, R9, 0x4, R6 ;  /* 0x0000000409047825 */ /* 0x000fcc00078e0006 */
[----:B------:R-:W5:Y:S02]  /*02b0*/  LD.E.64 R4, desc[UR4][R4.64+0x40] ;  /* 0x0000400404047980 */ /* 0x000f64000c101b00 */
.L_x_21:
[----:B------:R-:W-:Y:S05]  /*02c0*/  BSYNC.RECONVERGENT B1 ;  /* 0x0000000000017941 */ /* 0x000fea0003800200 */
.L_x_20:
[----:B-----5:R-:W2:Y:S02]  /*02d0*/  LD.E.U8 R6, desc[UR4][R4.64] ;  /* 0x0000000404067980 */ /* 0x020ea4000c101100 */
[----:B--2---:R-:W-:-:S13]  /*02e0*/  ISETP.NE.AND P0, PT, R6, RZ, PT ;  /* 0x000000ff0600720c */ /* 0x004fda0003f05270 */
[----:B------:R-:W-:Y:S05]  /*02f0*/  @!P0 BRA `(.L_x_25) ;  /* 0xfffffffc009c8947 */ /* 0x000fea000383ffff */
[----:B------:R-:W-:Y:S05]  /*0300*/  BSYNC.RECONVERGENT B0 ;  /* 0x0000000000007941 */ /* 0x000fea0003800200 */
.L_x_19:
[----:B------:R-:W1:Y:S01]  /*0310*/  LDC.64 R6, c[0x0][0x390] ;  /* 0x0000e400ff067b82 */ /* 0x000e620000000a00 */
[----:B------:R-:W-:-:S04]  /*0320*/  ISETP.NE.U32.AND P0, PT, R4, RZ, PT ;  /* 0x000000ff0400720c */ /* 0x000fc80003f05070 */
[----:B------:R-:W-:-:S03]  /*0330*/  ISETP.NE.AND.EX P0, PT, R5, RZ, PT, P0 ;  /* 0x000000ff0500720c */ /* 0x000fc60003f05300 */
[----:B------:R-:W2:Y:S01]  /*0340*/  LDC.64 R8, c[0x0][0x388] ;  /* 0x0000e200ff087b82 */ /* 0x000ea20000000a00 */
[----:B-1----:R-:W-:-:S05]  /*0350*/  IMAD.WIDE R6, R11, 0x8, R6 ;  /* 0x000000080b067825 */ /* 0x002fca00078e0206 */
[----:B------:R1:W-:Y:S01]  /*0360*/  STG.E.64 desc[UR4][R6.64], R4 ;  /* 0x0000000406007986 */ /* 0x0003e2000c101b04 */
[----:B--2---:R-:W-:-:S05]  /*0370*/  IMAD.WIDE R8, R11, 0x4, R8 ;  /* 0x000000040b087825 */ /* 0x004fca00078e0208 */
[----:B------:R1:W-:Y:S01]  /*0380*/  STG.E desc[UR4][R8.64], RZ ;  /* 0x000000ff08007986 */ /* 0x0003e2000c101904 */
[----:B------:R-:W-:Y:S05]  /*0390*/  @!P0 EXIT ;  /* 0x000000000000894d */ /* 0x000fea0003800000 */
[----:B------:R-:W-:-:S07]  /*03a0*/  IMAD.MOV.U32 R11, RZ, RZ, RZ ;  /* 0x000000ffff0b7224 */ /* 0x000fce00078e00ff */
.L_x_31:
[----:B------:R-:W2:Y:S04]  /*03b0*/  LD.E R0, desc[UR4][R4.64+0x4] ;  /* 0x0000040404007980 */ /* 0x000ea8000c101900 */
[----:B-1----:R-:W2:Y:S02]  /*03c0*/  LDG.E R7, desc[UR4][R2.64+0x4] ;  /* 0x0000040402077981 */ /* 0x002ea4000c1e1900 */
[----:B--2---:R-:W-:-:S13]  /*03d0*/  ISETP.GT.AND P0, PT, R0, R7, PT ;  /* 0x000000070000720c */ /* 0x004fda0003f04270 */
[----:B------:R-:W-:Y:S05]  /*03e0*/  @P0 EXIT ;  /* 0x000000000000094d */ /* 0x000fea0003800000 */
[----:B------:R-:W2:Y:S01]  /*03f0*/  LD.E R13, desc[UR4][R4.64+0x3c] ;  /* 0x00003c04040d7980 */ /* 0x000ea2000c101900 */
[----:B------:R-:W-:Y:S01]  /*0400*/  BSSY.RECONVERGENT B0, `(.L_x_26) ;  /* 0x0000014000007945 */ /* 0x000fe20003800200 */
[----:B--2---:R-:W-:-:S13]  /*0410*/  ISETP.GE.AND P0, PT, R13, 0x1, PT ;  /* 0x000000010d00780c */ /* 0x004fda0003f06270 */
[----:B------:R-:W-:Y:S05]  /*0420*/  @!P0 BRA `(.L_x_27) ;  /* 0x0000000000448947 */ /* 0x000fea0003800000 */
[----:B------:R-:W-:-:S07]  /*0430*/  IMAD.MOV.U32 R0, RZ, RZ, RZ ;  /* 0x000000ffff007224 */ /* 0x000fce00078e00ff */
.L_x_30:
[C---:B------:R-:W-:Y:S01]  /*0440*/  IMAD.WIDE.U32 R6, R0.reuse, 0x4, R4 ;  /* 0x0000000400067825 */ /* 0x040fe200078e0004 */
[----:B------:R-:W2:Y:S05]  /*0450*/  LDG.E R10, desc[UR4][R2.64] ;  /* 0x00000004020a7981 */ /* 0x000eaa000c1e1900 */
[----:B------:R-:W2:Y:S01]  /*0460*/  LD.E R7, desc[UR4][R6.64+0x4] ;  /* 0x0000040406077980 */ /* 0x000ea2000c101900 */
[----:B------:R-:W-:Y:S01]  /*0470*/  BSSY.RECONVERGENT B1, `(.L_x_28) ;  /* 0x000000a000017945 */ /* 0x000fe20003800200 */
[----:B------:R-:W-:Y:S01]  /*0480*/  VIADD R0, R0, 0x1 ;  /* 0x0000000100007836 */ /* 0x000fe20000000000 */
[----:B--2---:R-:W-:-:S13]  /*0490*/  ISETP.GE.AND P0, PT, R7, R10, PT ;  /* 0x0000000a0700720c */ /* 0x004fda0003f06270 */
[----:B-1----:R-:W-:Y:S05]  /*04a0*/  @!P0 BRA `(.L_x_29) ;  /* 0x0000000000188947 */ /* 0x002fea0003800000 */
[----:B------:R-:W2:Y:S02]  /*04b0*/  LDG.E R6, desc[UR4][R2.64+0x4] ;  /* 0x0000040402067981 */ /* 0x000ea4000c1e1900 */
[----:B--2---:R-:W-:-:S13]  /*04c0*/  ISETP.GT.AND P0, PT, R7, R6, PT ;  /* 0x000000060700720c */ /* 0x004fda0003f04270 */
[----:B------:R-:W-:Y:S05]  /*04d0*/  @P0 BRA `(.L_x_29) ;  /* 0x00000000000c0947 */ /* 0x000fea0003800000 */
[----:B------:R-:W-:-:S05]  /*04e0*/  VIADD R11, R11, 0x1 ;  /* 0x000000010b0b7836 */ /* 0x000fca0000000000 */
[----:B------:R1:W-:Y:S04]  /*04f0*/  STG.E desc[UR4][R8.64], R11 ;  /* 0x0000000b08007986 */ /* 0x0003e8000c101904 */
[----:B------:R1:W5:Y:S02]  /*0500*/  LD.E R13, desc[UR4][R4.64+0x3c] ;  /* 0x00003c04040d7980 */ /* 0x000364000c101900 */
.L_x_29:
[----:B------:R-:W-:Y:S05]  /*0510*/  BSYNC.RECONVERGENT B1 ;  /* 0x0000000000017941 */ /* 0x000fea0003800200 */
.L_x_28:
[----:B-----5:R-:W-:-:S13]  /*0520*/  ISETP.GE.AND P0, PT, R0, R13, PT ;  /* 0x0000000d0000720c */ /* 0x020fda0003f06270 */
[----:B------:R-:W-:Y:S05]  /*0530*/  @!P0 BRA `(.L_x_30) ;  /* 0xfffffffc00c08947 */ /* 0x000fea000383ffff */
.L_x_27:
[----:B------:R-:W-:Y:S05]  /*0540*/  BSYNC.RECONVERGENT B0 ;  /* 0x0000000000007941 */ /* 0x000fea0003800200 */
.L_x_26:
[----:B-1----:R-:W-:-:S06]  /*0550*/  IMAD.WIDE R4, R13, 0x8, R4 ;  /* 0x000000080d047825 */ /* 0x002fcc00078e0204 */
[----:B------:R-:W2:Y:S02]  /*0560*/  LD.E.64 R4, desc[UR4][R4.64+0x40] ;  /* 0x0000400404047980 */ /* 0x000ea4000c101b00 */
[----:B--2---:R-:W-:-:S04]  /*0570*/  ISETP.NE.U32.AND P0, PT, R4, RZ, PT ;  /* 0x000000ff0400720c */ /* 0x004fc80003f05070 */
[----:B------:R-:W-:-:S13]  /*0580*/  ISETP.NE.AND.EX P0, PT, R5, RZ, PT, P0 ;  /* 0x000000ff0500720c */ /* 0x000fda0003f05300 */
[----:B------:R-:W-:Y:S05]  /*0590*/  @P0 BRA `(.L_x_31) ;  /* 0xfffffffc00840947 */ /* 0x000fea000383ffff */
[----:B------:R-:W-:Y:S05]  /*05a0*/  EXIT ;  /* 0x000000000000794d */ /* 0x000fea0003800000 */
.L_x_32:
        /* <DEDUP_REMOVED lines=13> */
.L_x_62:


//--------------------- .text._Z11cuda_searchPiP7bp_nodei --------------------------
	.section	.text._Z11cuda_searchPiP7bp_nodei,"ax",@progbits
	.align	128
        .global         _Z11cuda_searchPiP7bp_nodei
        .type           _Z11cuda_searchPiP7bp_nodei,@function
        .size           _Z11cuda_searchPiP7bp_nodei,(.L_x_63 - _Z11cuda_searchPiP7bp_nodei)
        .other          _Z11cuda_searchPiP7bp_nodei,@"STO_CUDA_ENTRY STV_DEFAULT"
_Z11cuda_searchPiP7bp_nodei:
.text._Z11cuda_searchPiP7bp_nodei:
        /* <DEDUP_REMOVED lines=10> */
[----:B------:R-:W-:Y:S01]  /*00a0*/  IMAD.MOV.U32 R9, RZ, RZ, -0x1 ;  /* 0xffffffffff097424 */ /* 0x000fe200078e00ff */
[----:B------:R-:W2:Y:S01]  /*00b0*/  LDCU.64 UR4, c[0x0][0x358] ;  /* 0x00006b00ff0477ac */ /* 0x000ea20008000a00 */
[----:B0-----:R-:W-:-:S04]  /*00c0*/  UISETP.NE.U32.AND UP0, UPT, UR6, URZ, UPT ;  /* 0x000000ff0600728c */ /* 0x001fc8000bf05070 */
[----:B------:R-:W-:Y:S01]  /*00d0*/  UISETP.NE.AND.EX UP0, UPT, UR7, URZ, UPT, UP0 ;  /* 0x000000ff0700728c */ /* 0x000fe2000bf05300 */
[----:B-1----:R-:W-:-:S08]  /*00e0*/  IMAD.WIDE R2, R5, 0x4, R2 ;  /* 0x0000000405027825 */ /* 0x002fd000078e0202 */
[----:B--2---:R-:W-:Y:S05]  /*00f0*/  BRA.U !UP0, `(.L_x_33) ;  /* 0x0000000108e47547 */ /* 0x004fea000b800000 */
[----:B------:R-:W0:Y:S01]  /*0100*/  LDC.64 R4, c[0x0][0x388] ;  /* 0x0000e200ff047b82 */ /* 0x000e220000000a00 */
[----:B------:R1:W5:Y:S04]  /*0110*/  LDG.E R0, desc[UR4][R2.64] ;  /* 0x0000000402007981 */ /* 0x000368000c1e1900 */
[----:B0-----:R-:W2:Y:S02]  /*0120*/  LDG.E.U8 R6, desc[UR4][R4.64] ;  /* 0x0000000404067981 */ /* 0x001ea4000c1e1100 */
[----:B--2---:R-:W-:-:S13]  /*0130*/  ISETP.NE.AND P0, PT, R6, RZ, PT ;  /* 0x000000ff0600720c */ /* 0x004fda0003f05270 */
[----:B-1----:R-:W-:Y:S05]  /*0140*/  @P0 BRA `(.L_x_34) ;  /* 0x00000000006c0947 */ /* 0x002fea0003800000 */
[----:B------:R-:W-:Y:S01]  /*0150*/  BSSY.RECONVERGENT B0, `(.L_x_34) ;  /* 0x000001a000007945 */ /* 0x000fe20003800200 */
.L_x_40:
[----:B------:R-:W2:Y:S01]  /*0160*/  LDG.E R8, desc[UR4][R4.64+0x3c] ;  /* 0x00003c0404087981 */ /* 0x000ea2000c1e1900 */
[----:B------:R-:W-:Y:S01]  /*0170*/  BSSY.RECONVERGENT B1, `(.L_x_35) ;  /* 0x0000014000017945 */ /* 0x000fe20003800200 */
[----:B--2---:R-:W-:-:S13]  /*0180*/  ISETP.GE.AND P0, PT, R8, 0x1, PT ;  /* 0x000000010800780c */ /* 0x004fda0003f06270 */
[----:B------:R-:W-:Y:S05]  /*0190*/  @!P0 BRA `(.L_x_36) ;  /* 0x0000000000448947 */ /* 0x000fea0003800000 */
[----:B------:R-:W-:Y:S02]  /*01a0*/  HFMA2 R11, -RZ, RZ, 0, 0 ;  /* 0x00000000ff0b7431 */ /* 0x000fe400000001ff */
[----:B------:R-:W-:-:S07]  /*01b0*/  VIADD R10, R8, 0xffffffff ;  /* 0xffffffff080a7836 */ /* 0x000fce0000000000 */
.L_x_39:
[----:B------:R-:W-:-:S05]  /*01c0*/  IMAD.WIDE.U32 R6, R11, 0x4, R4 ;  /* 0x000000040b067825 */ /* 0x000fca00078e0004 */
[----:B------:R-:W2:Y:S02]  /*01d0*/  LDG.E R13, desc[UR4][R6.64+0x4] ;  /* 0x00000404060d7981 */ /* 0x000ea4000c1e1900 */
        /* <DEDUP_REMOVED lines=8> */
.L_x_38:
[----:B------:R-:W-:-:S06]  /*0260*/  IMAD.WIDE.U32 R4, R10, 0x8, R4 ;  /* 0x000000080a047825 */ /* 0x000fcc00078e0004 */
[----:B------:R-:W5:Y:S01]  /*0270*/  LDG.E.64 R4, desc[UR4][R4.64+0x48] ;  /* 0x0000480404047981 */ /* 0x000f62000c1e1b00 */
[----:B------:R-:W-:Y:S05]  /*0280*/  BRA `(.L_x_36) ;  /* 0x0000000000087947 */ /* 0x000fea0003800000 */
.L_x_37:
[----:B------:R-:W-:-:S06]  /*0290*/  IMAD.WIDE.U32 R4, R11, 0x4, R6 ;  /* 0x000000040b047825 */ /* 0x000fcc00078e0006 */
[----:B------:R-:W5:Y:S02]  /*02a0*/  LDG.E.64 R4, desc[UR4][R4.64+0x40] ;  /* 0x0000400404047981 */ /* 0x000f64000c1e1b00 */
.L_x_36:
[----:B------:R-:W-:Y:S05]  /*02b0*/  BSYNC.RECONVERGENT B1 ;  /* 0x0000000000017941 */ /* 0x000fea0003800200 */
.L_x_35:
[----:B-----5:R-:W2:Y:S02]  /*02c0*/  LDG.E.U8 R6, desc[UR4][R4.64] ;  /* 0x0000000404067981 */ /* 0x020ea4000c1e1100 */
[----:B--2---:R-:W-:-:S13]  /*02d0*/  ISETP.NE.AND P0, PT, R6, RZ, PT ;  /* 0x000000ff0600720c */ /* 0x004fda0003f05270 */
[----:B------:R-:W-:Y:S05]  /*02e0*/  @!P0 BRA `(.L_x_40) ;  /* 0xfffffffc009c8947 */ /* 0x000fea000383ffff */
[----:B------:R-:W-:Y:S05]  /*02f0*/  BSYNC.RECONVERGENT B0 ;  /* 0x0000000000007941 */ /* 0x000fea0003800200 */
.L_x_34:
[----:B------:R-:W2:Y:S01]  /*0300*/  LDG.E R8, desc[UR4][R4.64+0x3c] ;  /* 0x00003c0404087981 */ /* 0x000ea2000c1e1900 */
[----:B------:R-:W-:Y:S01]  /*0310*/  BSSY.RECONVERGENT B0, `(.L_x_33) ;  /* 0x0000017000007945 */ /* 0x000fe20003800200 */
[----:B--2---:R-:W-:-:S13]  /*0320*/  ISETP.GE.AND P0, PT, R8, 0x1, PT ;  /* 0x000000010800780c */ /* 0x004fda0003f06270 */
[----:B------:R-:W-:Y:S05]  /*0330*/  @!P0 BRA `(.L_x_41) ;  /* 0x0000000000508947 */ /* 0x000fea0003800000 */
[----:B------:R-:W2:Y:S01]  /*0340*/  LDG.E R7, desc[UR4][R4.64+0x4] ;  /* 0x0000040404077981 */ /* 0x000ea2000c1e1900 */
[----:B------:R-:W-:Y:S01]  /*0350*/  BSSY.RELIABLE B1, `(.L_x_42) ;  /* 0x0000011000017945 */ /* 0x000fe20003800100 */
[----:B--2--5:R-:W-:-:S13]  /*0360*/  ISETP.NE.AND P0, PT, R7, R0, PT ;  /* 0x000000000700720c */ /* 0x024fda0003f05270 */
[----:B------:R-:W-:Y:S05]  /*0370*/  @!P0 BRA `(.L_x_43) ;  /* 0x0000000000388947 */ /* 0x000fea0003800000 */
[----:B------:R-:W-:Y:S01]  /*0380*/  BSSY.RELIABLE B2, `(.L_x_44) ;  /* 0x000000b000027945 */ /* 0x000fe20003800100 */
[----:B------:R-:W-:-:S07]  /*0390*/  IMAD.MOV.U32 R11, RZ, RZ, RZ ;  /* 0x000000ffff0b7224 */ /* 0x000fce00078e00ff */
.L_x_45:
[----:B------:R-:W-:-:S04]  /*03a0*/  IADD3 R11, PT, PT, R11, 0x1, RZ ;  /* 0x000000010b0b7810 */ /* 0x000fc80007ffe0ff */
[----:B------:R-:W-:-:S13]  /*03b0*/  ISETP.GE.AND P0, PT, R11, R8, PT ;  /* 0x000000080b00720c */ /* 0x000fda0003f06270 */
[----:B------:R-:W-:Y:S05]  /*03c0*/  @P0 BREAK.RELIABLE B2 ;  /* 0x0000000000020942 */ /* 0x000fea0003800100 */
[----:B------:R-:W-:Y:S05]  /*03d0*/  @P0 BREAK.RELIABLE B1 ;  /* 0x0000000000010942 */ /* 0x000fea0003800100 */
[----:B------:R-:W-:Y:S05]  /*03e0*/  @P0 BRA `(.L_x_41) ;  /* 0x0000000000240947 */ /* 0x000fea0003800000 */
[----:B------:R-:W-:-:S05]  /*03f0*/  IMAD.WIDE.U32 R6, R11, 0x4, R4 ;  /* 0x000000040b067825 */ /* 0x000fca00078e0004 */
[----:B------:R-:W2:Y:S02]  /*0400*/  LDG.E R13, desc[UR4][R6.64+0x4] ;  /* 0x00000404060d7981 */ /* 0x000ea4000c1e1900 */
[----:B--2---:R-:W-:-:S13]  /*0410*/  ISETP.NE.AND P0, PT, R13, R0, PT ;  /* 0x000000000d00720c */ /* 0x004fda0003f05270 */
[----:B------:R-:W-:Y:S05]  /*0420*/  @P0 BRA `(.L_x_45) ;  /* 0xfffffffc00dc0947 */ /* 0x000fea000383ffff */
[----:B------:R-:W-:Y:S05]  /*0430*/  BSYNC.RELIABLE B2 ;  /* 0x0000000000027941 */ /* 0x000fea0003800100 */
.L_x_44:
[----:B------:R-:W-:Y:S01]  /*0440*/  IMAD.MOV.U32 R4, RZ, RZ, R6 ;  /* 0x000000ffff047224 */ /* 0x000fe200078e0006 */
[----:B------:R-:W-:-:S07]  /*0450*/  MOV R5, R7 ;  /* 0x0000000700057202 */ /* 0x000fce0000000f00 */
.L_x_43:
[----:B------:R-:W-:Y:S05]  /*0460*/  BSYNC.RELIABLE B1 ;  /* 0x0000000000017941 */ /* 0x000fea0003800100 */
.L_x_42:
[----:B------:R0:W5:Y:S02]  /*0470*/  LDG.E R9, desc[UR4][R4.64+0x20] ;  /* 0x0000200404097981 */ /* 0x000164000c1e1900 */
.L_x_41:
[----:B------:R-:W-:Y:S05]  /*0480*/  BSYNC.RECONVERGENT B0 ;  /* 0x0000000000007941 */ /* 0x000fea0003800200 */
.L_x_33:
[----:B-----5:R-:W-:Y:S01]  /*0490*/  STG.E desc[UR4][R2.64], R9 ;  /* 0x0000000902007986 */ /* 0x020fe2000c101904 */
[----:B------:R-:W-:Y:S05]  /*04a0*/  EXIT ;  /* 0x000000000000794d */ /* 0x000fea0003800000 */
.L_x_46:
        /* <DEDUP_REMOVED lines=13> */
.L_x_63:


//--------------------- .text._Z10just_printP7bp_node --------------------------
	.section	.text._Z10just_printP7bp_node,"ax",@progbits
	.align	128
        .global         _Z10just_printP7bp_node
        .type           _Z10just_printP7bp_node,@function
        .size           _Z10just_printP7bp_node,(.L_x_59 - _Z10just_printP7bp_node)
        .other          _Z10just_printP7bp_node,@"STO_CUDA_ENTRY STV_DEFAULT"
_Z10just_printP7bp_node:
.text._Z10just_printP7bp_node:
[----:B------:R-:W0:Y:S01]  /*0000*/  LDC R1, c[0x0][0x37c] ;  /* 0x0000df00ff017b82 */ /* 0x000e220000000800 */
[----:B------:R-:W1:Y:S01]  /*0010*/  LDCU.64 UR4, c[0x0][0x380] ;  /* 0x00007000ff0477ac */ /* 0x000e620008000a00 */
[----:B------:R-:W-:Y:S01]  /*0020*/  MOV R20, 0x70 ;  /* 0x0000007000147802 */ /* 0x000fe20000000f00 */
[----:B------:R-:W-:Y:S02]  /*0030*/  IMAD.MOV.U32 R21, RZ, RZ, 0x0 ;  /* 0x00000000ff157424 */ /* 0x000fe400078e00ff */
[----:B-1----:R-:W-:Y:S02]  /*0040*/  IMAD.U32 R4, RZ, RZ, UR4 ;  /* 0x00000004ff047e24 */ /* 0x002fe4000f8e00ff */
[----:B------:R-:W-:-:S07]  /*0050*/  IMAD.U32 R5, RZ, RZ, UR5 ;  /* 0x00000005ff057e24 */ /* 0x000fce000f8e00ff */
[----:B0-----:R-:W-:Y:S05]  /*0060*/  CALL.REL.NOINC `($_Z10just_printP7bp_node$_Z9print_dfsP7bp_node) ;  /* 0x0000000000047944 */ /* 0x001fea0003c00000 */
[----:B------:R-:W-:Y:S05]  /*0070*/  EXIT ;  /* 0x000000000000794d */ /* 0x000fea0003800000 */
        .type           $_Z10just_printP7bp_node$_Z9print_dfsP7bp_node,@function
        .size           $_Z10just_printP7bp_node$_Z9print_dfsP7bp_node,(.L_x_59 - $_Z10just_printP7bp_node$_Z9print_dfsP7bp_node)
$_Z10just_printP7bp_node$_Z9print_dfsP7bp_node:
[----:B------:R-:W-:-:S05]  /*0080*/  VIADD R1, R1, 0xffffffc8 ;  /* 0xffffffc801017836 */ /* 0x000fca0000000000 */
[----:B------:R-:W-:Y:S04]  /*0090*/  STL [R1+0x30], R25 ;  /* 0x0000301901007387 */ /* 0x000fe80000100800 */
[----:B------:R-:W-:Y:S04]  /*00a0*/  STL [R1+0x2c], R24 ;  /* 0x00002c1801007387 */ /* 0x000fe80000100800 */
[----:B------:R-:W-:Y:S04]  /*00b0*/  STL [R1+0x28], R23 ;  /* 0x0000281701007387 */ /* 0x000fe80000100800 */
[----:B------:R-:W-:Y:S04]  /*00c0*/  STL [R1+0x24], R22 ;  /* 0x0000241601007387 */ /* 0x000fe80000100800 */
[----:B------:R-:W-:Y:S04]  /*00d0*/  STL [R1+0x20], R21 ;  /* 0x0000201501007387 */ /* 0x000fe80000100800 */
[----:B------:R-:W-:Y:S04]  /*00e0*/  STL [R1+0x1c], R20 ;  /* 0x00001c1401007387 */ /* 0x000fe80000100800 */
[----:B------:R-:W-:Y:S04]  /*00f0*/  STL [R1+0x10], R17 ;  /* 0x0000101101007387 */ /* 0x000fe80000100800 */
[----:B------:R0:W-:Y:S04]  /*0100*/  STL [R1+0xc], R16 ;  /* 0x00000c1001007387 */ /* 0x0001e80000100800 */
[----:B------:R1:W-:Y:S04]  /*0110*/  STL [R1+0x8], R2 ;  /* 0x0000080201007387 */ /* 0x0003e80000100800 */
[----:B------:R2:W-:Y:S01]  /*0120*/  STL [R1+0x18], R19 ;  /* 0x0000181301007387 */ /* 0x0005e20000100800 */
[----:B0-----:R-:W0:Y:S05]  /*0130*/  BMOV.32.CLEAR R16, B7 ;  /* 0x0000000007107355 */ /* 0x001e2a0000100000 */
[----:B-1----:R-:W1:Y:S05]  /*0140*/  BMOV.32.CLEAR R2, B6 ;  /* 0x0000000006027355 */ /* 0x002e6a0000100000 */
[----:B------:R-:W-:Y:S01]  /*0150*/  BSSY.RECONVERGENT B7, `(.L_x_47) ;  /* 0x000005a000077945 */ /* 0x000fe20003800200 */
[----:B------:R3:W-:Y:S01]  /*0160*/  STL [R1+0x14], R18 ;  /* 0x0000141201007387 */ /* 0x0007e20000100800 */
[----:B--2---:R-:W-:-:S02]  /*0170*/  IMAD.MOV.U32 R19, RZ, RZ, R5 ;  /* 0x000000ffff137224 */ /* 0x004fc400078e0005 */
[----:B---3--:R-:W-:Y:S01]  /*0180*/  IMAD.MOV.U32 R18, RZ, RZ, R4 ;  /* 0x000000ffff127224 */ /* 0x008fe200078e0004 */
[----:B------:R-:W2:Y:S01]  /*0190*/  LDCU UR4, c[0x0][0x2f8] ;  /* 0x00005f00ff0477ac */ /* 0x000ea20008000800 */
[----:B------:R-:W3:Y:S03]  /*01a0*/  LDC.64 R22, c[0x0][0x358] ;  /* 0x0000d600ff167b82 */ /* 0x000ee60000000a00 */
[----:B------:R-:W-:Y:S01]  /*01b0*/  ISETP.NE.U32.AND P0, PT, R18, RZ, PT ;  /* 0x000000ff1200720c */ /* 0x000fe20003f05070 */
[----:B------:R-:W4:Y:S03]  /*01c0*/  LDCU UR5, c[0x0][0x2fc] ;  /* 0x00005f80ff0577ac */ /* 0x000f260008000800 */
[----:B------:R-:W-:Y:S02]  /*01d0*/  ISETP.NE.AND.EX P0, PT, R19, RZ, PT, P0 ;  /* 0x000000ff1300720c */ /* 0x000fe40003f05300 */
[----:B--2---:R-:W-:-:S05]  /*01e0*/  IADD3 R17, P1, PT, R1, UR4, RZ ;  /* 0x0000000401117c10 */ /* 0x004fca000ff3e0ff */
[----:B----4-:R-:W-:-:S06]  /*01f0*/  IMAD.X R24, RZ, RZ, UR5, P1 ;  /* 0x00000005ff187e24 */ /* 0x010fcc00088e06ff */
[----:B01----:R-:W-:Y:S05]  /*0200*/  @!P0 BRA `(.L_x_48) ;  /* 0x0000000400388947 */ /* 0x003fea0003800000 */
[C---:B---3--:R-:W-:Y:S02]  /*0210*/  R2UR UR4, R22.reuse ;  /* 0x00000000160472ca */ /* 0x048fe400000e0000 */
[C---:B------:R-:W-:Y:S02]  /*0220*/  R2UR UR5, R23.reuse ;  /* 0x00000000170572ca */ /* 0x040fe400000e0000 */
[----:B------:R-:W-:Y:S02]  /*0230*/  R2UR UR6, R22 ;  /* 0x00000000160672ca */ /* 0x000fe400000e0000 */
[----:B------:R-:W-:-:S09]  /*0240*/  R2UR UR7, R23 ;  /* 0x00000000170772ca */ /* 0x000fd200000e0000 */
[----:B------:R-:W2:Y:S01]  /*0250*/  LD.E R8, desc[UR4][R18.64+0x3c] ;  /* 0x00003c0412087980 */ /* 0x000ea2000c101900 */
[----:B------:R-:W-:Y:S01]  /*0260*/  MOV R0, 0x18 ;  /* 0x0000001800007802 */ /* 0x000fe20000000f00 */
[----:B------:R-:W0:Y:S02]  /*0270*/  LDCU.64 UR4, c[0x4][URZ] ;  /* 0x01000000ff0477ac */ /* 0x000e240008000a00 */
[----:B------:R-:W2:Y:S01]  /*0280*/  LD.E.S8 R9, desc[UR6][R18.64] ;  /* 0x0000000612097980 */ /* 0x000ea2000c101300 */
[----:B------:R1:W3:Y:S01]  /*0290*/  LDC.64 R10, c[0x4][R0] ;  /* 0x01000000000a7b82 */ /* 0x0002e20000000a00 */
[----:B------:R-:W-:Y:S02]  /*02a0*/  IMAD.MOV.U32 R6, RZ, RZ, R17 ;  /* 0x000000ffff067224 */ /* 0x000fe400078e0011 */
[----:B------:R-:W-:Y:S02]  /*02b0*/  IMAD.MOV.U32 R7, RZ, RZ, R24 ;  /* 0x000000ffff077224 */ /* 0x000fe400078e0018 */
[----:B0-----:R-:W-:-:S02]  /*02c0*/  IMAD.U32 R4, RZ, RZ, UR4 ;  /* 0x00000004ff047e24 */ /* 0x001fc4000f8e00ff */
[----:B------:R-:W-:Y:S01]  /*02d0*/  IMAD.U32 R5, RZ, RZ, UR5 ;  /* 0x00000005ff057e24 */ /* 0x000fe2000f8e00ff */
[----:B--23--:R1:W-:Y:S06]  /*02e0*/  STL.64 [R1], R8 ;  /* 0x0000000801007387 */ /* 0x00c3ec0000100a00 */
[----:B------:R-:W-:-:S07]  /*02f0*/  LEPC R20, `(.L_x_49) ;  /* 0x000000001014794e */ /* 0x000fce0000000000 */
[----:B-1----:R-:W-:Y:S05]  /*0300*/  CALL.ABS.NOINC R10 ;  /* 0x000000000a007343 */ /* 0x002fea0003c00000 */
.L_x_49:
[----:B------:R-:W-:Y:S02]  /*0310*/  R2UR UR4, R22 ;  /* 0x00000000160472ca */ /* 0x000fe400000e0000 */
[----:B------:R-:W-:-:S13]  /*0320*/  R2UR UR5, R23 ;  /* 0x00000000170572ca */ /* 0x000fda00000e0000 */
[----:B------:R-:W2:Y:S01]  /*0330*/  LD.E R0, desc[UR4][R18.64+0x3c] ;  /* 0x00003c0412007980 */ /* 0x000ea2000c101900 */
[----:B------:R-:W-:Y:S01]  /*0340*/  BSSY.RECONVERGENT B6, `(.L_x_50) ;  /* 0x0000018000067945 */ /* 0x000fe20003800200 */
[----:B--2---:R-:W-:-:S13]  /*0350*/  ISETP.GE.AND P0, PT, R0, 0x1, PT ;  /* 0x000000010000780c */ /* 0x004fda0003f06270 */
[----:B------:R-:W-:Y:S05]  /*0360*/  @!P0 BRA `(.L_x_51) ;  /* 0x0000000000548947 */ /* 0x000fea0003800000 */
[----:B------:R-:W-:-:S07]  /*0370*/  IMAD.MOV.U32 R25, RZ, RZ, RZ ;  /* 0x000000ffff197224 */ /* 0x000fce00078e00ff */
.L_x_53:
[----:B------:R-:W-:Y:S01]  /*0380*/  R2UR UR4, R22 ;  /* 0x00000000160472ca */ /* 0x000fe200000e0000 */
[----:B------:R-:W-:Y:S01]  /*0390*/  IMAD.WIDE.U32 R8, R25, 0x4, R18 ;  /* 0x0000000419087825 */ /* 0x000fe200078e0012 */
[----:B------:R-:W-:-:S13]  /*03a0*/  R2UR UR5, R23 ;  /* 0x00000000170572ca */ /* 0x000fda00000e0000 */
[----:B------:R-:W2:Y:S01]  /*03b0*/  LD.E R8, desc[UR4][R8.64+0x4] ;  /* 0x0000040408087980 */ /* 0x000ea2000c101900 */
[----:B------:R-:W-:Y:S01]  /*03c0*/  MOV R0, 0x18 ;  /* 0x0000001800007802 */ /* 0x000fe20000000f00 */
[----:B------:R-:W0:Y:S01]  /*03d0*/  LDCU.64 UR4, c[0x4][0x8] ;  /* 0x01000100ff0477ac */ /* 0x000e220008000a00 */
[----:B------:R-:W-:Y:S02]  /*03e0*/  IMAD.MOV.U32 R6, RZ, RZ, R17 ;  /* 0x000000ffff067224 */ /* 0x000fe400078e0011 */
[----:B------:R1:W3:Y:S01]  /*03f0*/  LDC.64 R10, c[0x4][R0] ;  /* 0x01000000000a7b82 */ /* 0x0002e20000000a00 */
[----:B------:R-:W-:Y:S02]  /*0400*/  IMAD.MOV.U32 R7, RZ, RZ, R24 ;  /* 0x000000ffff077224 */ /* 0x000fe400078e0018 */
[----:B0-----:R-:W-:Y:S02]  /*0410*/  IMAD.U32 R4, RZ, RZ, UR4 ;  /* 0x00000004ff047e24 */ /* 0x001fe4000f8e00ff */
[----:B------:R-:W-:Y:S01]  /*0420*/  IMAD.U32 R5, RZ, RZ, UR5 ;  /* 0x00000005ff057e24 */ /* 0x000fe2000f8e00ff */
[----:B--23--:R1:W-:Y:S06]  /*0430*/  STL [R1], R8 ;  /* 0x0000000801007387 */ /* 0x00c3ec0000100800 */
[----:B------:R-:W-:-:S07]  /*0440*/  LEPC R20, `(.L_x_52) ;  /* 0x000000001014794e */ /* 0x000fce0000000000 */
[----:B-1----:R-:W-:Y:S05]  /*0450*/  CALL.ABS.NOINC R10 ;  /* 0x000000000a007343 */ /* 0x002fea0003c00000 */
.L_x_52:
[----:B------:R-:W-:Y:S02]  /*0460*/  R2UR UR4, R22 ;  /* 0x00000000160472ca */ /* 0x000fe400000e0000 */
[----:B------:R-:W-:-:S13]  /*0470*/  R2UR UR5, R23 ;  /* 0x00000000170572ca */ /* 0x000fda00000e0000 */
[----:B------:R-:W2:Y:S01]  /*0480*/  LD.E R0, desc[UR4][R18.64+0x3c] ;  /* 0x00003c0412007980 */ /* 0x000ea2000c101900 */
[----:B------:R-:W-:-:S05]  /*0490*/  VIADD R25, R25, 0x1 ;  /* 0x0000000119197836 */ /* 0x000fca0000000000 */
[----:B--2---:R-:W-:-:S13]  /*04a0*/  ISETP.GE.AND P0, PT, R25, R0, PT ;  /* 0x000000001900720c */ /* 0x004fda0003f06270 */
[----:B------:R-:W-:Y:S05]  /*04b0*/  @!P0 BRA `(.L_x_53) ;  /* 0xfffffffc00b08947 */ /* 0x000fea000383ffff */
.L_x_51:
[----:B------:R-:W-:Y:S05]  /*04c0*/  BSYNC.RECONVERGENT B6 ;  /* 0x0000000000067941 */ /* 0x000fea0003800200 */
.L_x_50:
[----:B------:R-:W-:Y:S01]  /*04d0*/  MOV R0, 0x18 ;  /* 0x0000001800007802 */ /* 0x000fe20000000f00 */
[----:B------:R-:W0:Y:S01]  /*04e0*/  LDCU.64 UR4, c[0x4][0x10] ;  /* 0x01000200ff0477ac */ /* 0x000e220008000a00 */
[----:B------:R-:W-:Y:S02]  /*04f0*/  CS2R R6, SRZ ;  /* 0x0000000000067805 */ /* 0x000fe4000001ff00 */
[----:B------:R1:W2:Y:S01]  /*0500*/  LDC.64 R8, c[0x4][R0] ;  /* 0x0100000000087b82 */ /* 0x0002a20000000a00 */
[----:B0-----:R-:W-:Y:S02]  /*0510*/  IMAD.U32 R4, RZ, RZ, UR4 ;  /* 0x00000004ff047e24 */ /* 0x001fe4000f8e00ff */
[----:B-1----:R-:W-:-:S07]  /*0520*/  IMAD.U32 R5, RZ, RZ, UR5 ;  /* 0x00000005ff057e24 */ /* 0x002fce000f8e00ff */
[----:B------:R-:W-:-:S07]  /*0530*/  LEPC R20, `(.L_x_54) ;  /* 0x000000001014794e */ /* 0x000fce0000000000 */
[----:B--2---:R-:W-:Y:S05]  /*0540*/  CALL.ABS.NOINC R8 ;  /* 0x0000000008007343 */ /* 0x004fea0003c00000 */
.L_x_54:
[----:B------:R-:W-:Y:S02]  /*0550*/  R2UR UR4, R22 ;  /* 0x00000000160472ca */ /* 0x000fe400000e0000 */
[----:B------:R-:W-:-:S13]  /*0560*/  R2UR UR5, R23 ;  /* 0x00000000170572ca */ /* 0x000fda00000e0000 */
[----:B------:R-:W2:Y:S02]  /*0570*/  LD.E.U8 R0, desc[UR4][R18.64] ;  /* 0x0000000412007980 */ /* 0x000ea4000c101100 */
[----:B--2---:R-:W-:-:S13]  /*0580*/  ISETP.NE.AND P0, PT, R0, RZ, PT ;  /* 0x000000ff0000720c */ /* 0x004fda0003f05270 */
[----:B------:R-:W-:Y:S05]  /*0590*/  @P0 BRA `(.L_x_48) ;  /* 0x0000000000540947 */ /* 0x000fea0003800000 */
[----:B------:R-:W-:Y:S02]  /*05a0*/  R2UR UR4, R22 ;  /* 0x00000000160472ca */ /* 0x000fe400000e0000 */
[----:B------:R-:W-:-:S13]  /*05b0*/  R2UR UR5, R23 ;  /* 0x00000000170572ca */ /* 0x000fda00000e0000 */
[----:B------:R-:W2:Y:S02]  /*05c0*/  LD.E R0, desc[UR4][R18.64+0x3c] ;  /* 0x00003c0412007980 */ /* 0x000ea4000c101900 */
[----:B--2---:R-:W-:-:S13]  /*05d0*/  ISETP.GE.AND P0, PT, R0, RZ, PT ;  /* 0x000000ff0000720c */ /* 0x004fda0003f06270 */
[----:B------:R-:W-:Y:S05]  /*05e0*/  @!P0 BRA `(.L_x_48) ;  /* 0x0000000000408947 */ /* 0x000fea0003800000 */
[----:B------:R-:W-:Y:S01]  /*05f0*/  BSSY.RECONVERGENT B6, `(.L_x_48) ;  /* 0x000000f000067945 */ /* 0x000fe20003800200 */
[----:B------:R-:W-:-:S07]  /*0600*/  IMAD.MOV.U32 R17, RZ, RZ, RZ ;  /* 0x000000ffff117224 */ /* 0x000fce00078e00ff */
.L_x_55:
[----:B------:R-:W-:Y:S01]  /*0610*/  R2UR UR4, R22 ;  /* 0x00000000160472ca */ /* 0x000fe200000e0000 */
[----:B------:R-:W-:Y:S01]  /*0620*/  IMAD.WIDE.U32 R6, R17, 0x8, R18 ;  /* 0x0000000811067825 */ /* 0x000fe200078e0012 */
[----:B------:R-:W-:-:S13]  /*0630*/  R2UR UR5, R23 ;  /* 0x00000000170572ca */ /* 0x000fda00000e0000 */
[----:B------:R0:W5:Y:S01]  /*0640*/  LD.E.64 R4, desc[UR4][R6.64+0x40] ;  /* 0x0000400406047980 */ /* 0x000162000c101b00 */
[----:B------:R-:W-:Y:S01]  /*0650*/  MOV R20, 0x680 ;  /* 0x0000068000147802 */ /* 0x000fe20000000f00 */
[----:B------:R-:W-:-:S07]  /*0660*/  IMAD.MOV.U32 R21, RZ, RZ, 0x0 ;  /* 0x00000000ff157424 */ /* 0x000fce00078e00ff */
[----:B0----5:R-:W-:Y:S05]  /*0670*/  CALL.REL.NOINC `($_Z10just_printP7bp_node$_Z9print_dfsP7bp_node) ;  /* 0xfffffff800807944 */ /* 0x021fea0003c3ffff */
[----:B------:R-:W-:Y:S02]  /*0680*/  R2UR UR4, R22 ;  /* 0x00000000160472ca */ /* 0x000fe400000e0000 */
[----:B------:R-:W-:-:S13]  /*0690*/  R2UR UR5, R23 ;  /* 0x00000000170572ca */ /* 0x000fda00000e0000 */
[----:B------:R-:W2:Y:S02]  /*06a0*/  LD.E R0, desc[UR4][R18.64+0x3c] ;  /* 0x00003c0412007980 */ /* 0x000ea4000c101900 */
[C---:B--2---:R-:W-:Y:S01]  /*06b0*/  ISETP.GE.AND P0, PT, R17.reuse, R0, PT ;  /* 0x000000001100720c */ /* 0x044fe20003f06270 */
[----:B------:R-:W-:-:S12]  /*06c0*/  VIADD R17, R17, 0x1 ;  /* 0x0000000111117836 */ /* 0x000fd80000000000 */
[----:B------:R-:W-:Y:S05]  /*06d0*/  @!P0 BRA `(.L_x_55) ;  /* 0xfffffffc00cc8947 */ /* 0x000fea000383ffff */
[----:B------:R-:W-:Y:S05]  /*06e0*/  BSYNC.RECONVERGENT B6 ;  /* 0x0000000000067941 */ /* 0x000fea0003800200 */
.L_x_48:
[----:B------:R-:W-:Y:S05]  /*06f0*/  BSYNC.RECONVERGENT B7 ;  /* 0x0000000000077941 */ /* 0x000fea0003800200 */
.L_x_47:
[----:B------:R-:W2:Y:S01]  /*0700*/  LDL R20, [R1+0x1c] ;  /* 0x00001c0001147983 */ /* 0x000ea20000100800 */
[----:B------:R0:W-:Y:S05]  /*0710*/  BMOV.32 B6, R2 ;  /* 0x0000000206007356 */ /* 0x0001ea0000000000 */
[----:B------:R-:W2:Y:S01]  /*0720*/  LDL R21, [R1+0x20] ;  /* 0x0000200001157983 */ /* 0x000ea20000100800 */
[----:B------:R1:W-:Y:S05]  /*0730*/  BMOV.32 B7, R16 ;  /* 0x0000001007007356 */ /* 0x0003ea0000000000 */
[----:B0-----:R-:W2:Y:S04]  /*0740*/  LDL R2, [R1+0x8] ;  /* 0x0000080001027983 */ /* 0x001ea80000100800 */
[----:B-1----:R-:W2:Y:S04]  /*0750*/  LDL R16, [R1+0xc] ;  /* 0x00000c0001107983 */ /* 0x002ea80000100800 */
[----:B------:R-:W2:Y:S04]  /*0760*/  LDL R17, [R1+0x10] ;  /* 0x0000100001117983 */ /* 0x000ea80000100800 */
[----:B------:R-:W2:Y:S04]  /*0770*/  LDL R18, [R1+0x14] ;  /* 0x0000140001127983 */ /* 0x000ea80000100800 */
[----:B------:R-:W2:Y:S04]  /*0780*/  LDL R19, [R1+0x18] ;  /* 0x0000180001137983 */ /* 0x000ea80000100800 */
[----:B---3--:R-:W2:Y:S04]  /*0790*/  LDL R22, [R1+0x24] ;  /* 0x0000240001167983 */ /* 0x008ea80000100800 */
[----:B------:R-:W2:Y:S04]  /*07a0*/  LDL R23, [R1+0x28] ;  /* 0x0000280001177983 */ /* 0x000ea80000100800 */
[----:B------:R-:W2:Y:S04]  /*07b0*/  LDL R24, [R1+0x2c] ;  /* 0x00002c0001187983 */ /* 0x000ea80000100800 */
[----:B------:R0:W2:Y:S02]  /*07c0*/  LDL R25, [R1+0x30] ;  /* 0x0000300001197983 */ /* 0x0000a40000100800 */
[----:B0-----:R-:W-:Y:S01]  /*07d0*/  VIADD R1, R1, 0x38 ;  /* 0x0000003801017836 */ /* 0x001fe20000000000 */
[----:B--2---:R-:W-:Y:S06]  /*07e0*/  RET.REL.NODEC R20 `(_Z10just_printP7bp_node) ;  /* 0xfffffff814047950 */ /* 0x004fec0003c3ffff */
.L_x_56:
        /* <DEDUP_REMOVED lines=9> */
.L_x_59:


//--------------------- .text._Z16just_join_inodesPP7bp_nodePiS1_i --------------------------
	.section	.text._Z16just_join_inodesPP7bp_nodePiS1_i,"ax",@progbits
	.align	128
        .global         _Z16just_join_inodesPP7bp_nodePiS1_i
        .type           _Z16just_join_inodesPP7bp_nodePiS1_i,@function
        .size           _Z16just_join_inodesPP7bp_nodePiS1_i,(.L_x_65 - _Z16just_join_inodesPP7bp_nodePiS1_i)
        .other          _Z16just_join_inodesPP7bp_nodePiS1_i,@"STO_CUDA_ENTRY STV_DEFAULT"
_Z16just_join_inodesPP7bp_nodePiS1_i:
.text._Z16just_join_inodesPP7bp_nodePiS1_i:
        /* <DEDUP_REMOVED lines=9> */
[----:B------:R-:W1:Y:S07]  /*0090*/  LDCU.64 UR4, c[0x0][0x358] ;  /* 0x00006b00ff0477ac */ /* 0x000e6e0008000a00 */
[----:B------:R-:W2:Y:S08]  /*00a0*/  LDC.64 R4, c[0x0][0x380] ;  /* 0x0000e000ff047b82 */ /* 0x000eb00000000a00 */
[----:B------:R-:W3:Y:S01]  /*00b0*/  LDC.64 R2, c[0x0][0x390] ;  /* 0x0000e400ff027b82 */ /* 0x000ee20000000a00 */
[----:B0-----:R-:W-:-:S06]  /*00c0*/  IMAD.WIDE R6, R9, 0x4, R6 ;  /* 0x0000000409067825 */ /* 0x001fcc00078e0206 */
[----:B-1----:R-:W4:Y:S01]  /*00d0*/  LDG.E R7, desc[UR4][R6.64] ;  /* 0x0000000406077981 */ /* 0x002f22000c1e1900 */
[----:B--2---:R-:W-:-:S06]  /*00e0*/  IMAD.WIDE R4, R9, 0x8, R4 ;  /* 0x0000000809047825 */ /* 0x004fcc00078e0204 */
[----:B------:R-:W4:Y:S01]  /*00f0*/  LDG.E.64 R4, desc[UR4][R4.64] ;  /* 0x0000000404047981 */ /* 0x000f22000c1e1b00 */
[----:B---3--:R-:W-:-:S06]  /*0100*/  IMAD.WIDE R2, R9, 0x8, R2 ;  /* 0x0000000809027825 */ /* 0x008fcc00078e0202 */
[----:B------:R-:W2:Y:S01]  /*0110*/  LDG.E.64 R2, desc[UR4][R2.64] ;  /* 0x0000000402027981 */ /* 0x000ea2000c1e1b00 */
[----:B----4-:R-:W-:-:S05]  /*0120*/  IMAD.WIDE R8, R7, 0x8, R4 ;  /* 0x0000000807087825 */ /* 0x010fca00078e0204 */
[----:B--2---:R-:W-:Y:S01]  /*0130*/  ST.E.64 desc[UR4][R8.64+0x40], R2 ;  /* 0x0000400208007985 */ /* 0x004fe2000c101b04 */
[----:B------:R-:W-:Y:S05]  /*0140*/  EXIT ;  /* 0x000000000000794d */ /* 0x000fea0003800000 */
.L_x_57:
        /* <DEDUP_REMOVED lines=11> */
.L_x_65:


//--------------------- .text._Z13just_join_lfsPP7bp_nodei --------------------------
	.section	.text._Z13just_join_lfsPP7bp_nodei,"ax",@progbits
	.align	128
        .global         _Z13just_join_lfsPP7bp_nodei
        .type           _Z13just_join_lfsPP7bp_nodei,@function
        .size           _Z13just_join_lfsPP7bp_nodei,(.L_x_66 - _Z13just_join_lfsPP7bp_nodei)
        .other          _Z13just_join_lfsPP7bp_nodei,@"STO_CUDA_ENTRY STV_DEFAULT"
_Z13just_join_lfsPP7bp_nodei:
.text._Z13just_join_lfsPP7bp_nodei:
[----:B------:R-:W-:Y:S01]  /*0000*/  LDC R1, c[0x0][0x37c] ;  /* 0x0000df00ff017b82 */ /* 0x000fe20000000800 */
[----:B------:R-:W0:Y:S07]  /*0010*/  S2R R0, SR_TID.X ;  /* 0x0000000000007919 */ /* 0x000e2e0000002100 */
[----:B------:R-:W0:Y:S01]  /*0020*/  S2UR UR5, SR_CTAID.X ;  /* 0x00000000000579c3 */ /* 0x000e220000002500 */
[----:B------:R-:W1:Y:S07]  /*0030*/  LDCU UR4, c[0x0][0x388] ;  /* 0x00007100ff0477ac */ /* 0x000e6e0008000800 */
[----:B------:R-:W0:Y:S01]  /*0040*/  LDC R5, c[0x0][0x360] ;  /* 0x0000d800ff057b82 */ /* 0x000e220000000800 */
[----:B-1----:R-:W-:Y:S01]  /*0050*/  UIADD3 UR4, UPT, UPT, UR4, -0x1, URZ ;  /* 0xffffffff04047890 */ /* 0x002fe2000fffe0ff */
[----:B0-----:R-:W-:-:S05]  /*0060*/  IMAD R5, R5, UR5, R0 ;  /* 0x0000000505057c24 */ /* 0x001fca000f8e0200 */
[----:B------:R-:W-:-:S13]  /*0070*/  ISETP.GE.AND P0, PT, R5, UR4, PT ;  /* 0x0000000405007c0c */ /* 0x000fda000bf06270 */
[----:B------:R-:W-:Y:S05]  /*0080*/  @P0 EXIT ;  /* 0x000000000000094d */ /* 0x000fea0003800000 */
[----:B------:R-:W0:Y:S01]  /*0090*/  LDC.64 R2, c[0x0][0x380] ;  /* 0x0000e000ff027b82 */ /* 0x000e220000000a00 */
[----:B------:R-:W1:Y:S01]  /*00a0*/  LDCU.64 UR4, c[0x0][0x358] ;  /* 0x00006b00ff0477ac */ /* 0x000e620008000a00 */
[----:B0-----:R-:W-:-:S05]  /*00b0*/  IMAD.WIDE R2, R5, 0x8, R2 ;  /* 0x0000000805027825 */ /* 0x001fca00078e0202 */
[----:B-1----:R-:W2:Y:S04]  /*00c0*/  LDG.E.64 R6, desc[UR4][R2.64] ;  /* 0x0000000402067981 */ /* 0x002ea8000c1e1b00 */
[----:B------:R-:W3:Y:S04]  /*00d0*/  LDG.E.64 R4, desc[UR4][R2.64+0x8] ;  /* 0x0000080402047981 */ /* 0x000ee8000c1e1b00 */
[----:B--2---:R-:W2:Y:S02]  /*00e0*/  LD.E R9, desc[UR4][R6.64+0x3c] ;  /* 0x00003c0406097980 */ /* 0x004ea4000c101900 */
[----:B--2---:R-:W-:-:S05]  /*00f0*/  IMAD.WIDE R8, R9, 0x8, R6 ;  /* 0x0000000809087825 */ /* 0x004fca00078e0206 */
[----:B---3--:R-:W-:Y:S01]  /*0100*/  ST.E.64 desc[UR4][R8.64+0x40], R4 ;  /* 0x0000400408007985 */ /* 0x008fe2000c101b04 */
[----:B------:R-:W-:Y:S05]  /*0110*/  EXIT ;  /* 0x000000000000794d */ /* 0x000fea0003800000 */
.L_x_58:
        /* <DEDUP_REMOVED lines=14> */
.L_x_66:


//--------------------- .nv.global.init           --------------------------
	.section	.nv.global.init,"aw",@progbits
.nv.global.init:
	.type		$str$2,@object
	.size		$str$2,($str$1 - $str$2)
$str$2:
        /*0000*/ 	.byte	0x0a, 0x00
	.type		$str$1,@object
	.size		$str$1,($str - $str$1)
$str$1:
        /*0002*/ 	.byte	0x20, 0x25, 0x64, 0x00
	.type		$str,@object
	.size		$str,(.L_0 - $str)
$str:
        /*0006*/ 	.byte	0x25, 0x64, 0x2f, 0x25, 0x64, 0x20, 0x3a, 0x00
.L_0:


//--------------------- .nv.shared.reserved.0     --------------------------
	.section	.nv.shared.reserved.0,"aw",@nobits
	.weak		__nv_reservedSMEM_offset_0_alias
	.size		__nv_reservedSMEM_offset_0_alias, 0, 64
	.other		__nv_reservedSMEM_offset_0_alias,@"STO_CUDA_RESERVED_SHARED STV_DEFAULT"
__nv_reservedSMEM_offset_0_alias:
	.zero		0
	.zero		64


//--------------------- .nv.constant0._Z11cuda_updatePiS_PS_S_P7bp_nodeii --------------------------
	.section	.nv.constant0._Z11cuda_updatePiS_PS_S_P7bp_nodeii,"a",@progbits
	.sectionflags	@""
	.align	4
.nv.constant0._Z11cuda_updatePiS_PS_S_P7bp_nodeii:
	.zero		944


//--------------------- .nv.constant0._Z14cuda_range_valPiPP7bp_nodePS_i --------------------------
	.section	.nv.constant0._Z14cuda_range_valPiPP7bp_nodePS_i,"a",@progbits
	.sectionflags	@""
	.align	4
.nv.constant0._Z14cuda_range_valPiPP7bp_nodePS_i:
	.zero		924


//--------------------- .nv.constant0._Z14cuda_range_lenPiS_PP7bp_nodeS1_i --------------------------
	.section	.nv.constant0._Z14cuda_range_lenPiS_PP7bp_nodeS1_i,"a",@progbits
	.sectionflags	@""
	.align	4
.nv.constant0._Z14cuda_range_lenPiS_PP7bp_nodeS1_i:
	.zero		932


//--------------------- .nv.constant0._Z11cuda_searchPiP7bp_nodei --------------------------
	.section	.nv.constant0._Z11cuda_searchPiP7bp_nodei,"a",@progbits
	.sectionflags	@""
	.align	4
.nv.constant0._Z11cuda_searchPiP7bp_nodei:
	.zero		916


//--------------------- .nv.constant0._Z10just_printP7bp_node --------------------------
	.section	.nv.constant0._Z10just_printP7bp_node,"a",@progbits
	.sectionflags	@""
	.align	4
.nv.constant0._Z10just_printP7bp_node:
	.zero		904


//--------------------- .nv.constant0._Z16just_join_inodesPP7bp_nodePiS1_i --------------------------
	.section	.nv.constant0._Z16just_join_inodesPP7bp_nodePiS1_i,"a",@progbits
	.sectionflags	@""
	.align	4
.nv.constant0._Z16just_join_inodesPP7bp_nodePiS1_i:
	.zero		924


//--------------------- .nv.constant0._Z13just_join_lfsPP7bp_nodei --------------------------
	.section	.nv.constant0._Z13just_join_lfsPP7bp_nodei,"a",@progbits
	.sectionflags	@""
	.align	4
.nv.constant0._Z13just_join_lfsPP7bp_nodei:
	.zero		908


//--------------------- SYMBOLS --------------------------

	.type		.nv.reservedSmem.offset0,@object
	.size		.nv.reservedSmem.offset0,0x4
	.type		vprintf,@function
